//
// Generated by NVIDIA NVVM Compiler
//
// Compiler Build ID: CL-36424714
// Cuda compilation tools, release 13.0, V13.0.88
// Based on NVVM 20.0.0
//

.version 9.0
.target sm_100
.address_size 64

	// .globl	_Z21convert_and_normalizePKhPfi
.global .align 4 .b8 precalc_xorwow_matrix[102400];
.global .align 4 .b8 precalc_xorwow_offset_matrix[102400];
.global .align 4 .b8 mrg32k3aM1[2304];
.global .align 4 .b8 mrg32k3aM2[2304];
.global .align 4 .b8 mrg32k3aM1SubSeq[2016];
.global .align 4 .b8 mrg32k3aM2SubSeq[2016];
.global .align 4 .b8 mrg32k3aM1Seq[2304];
.global .align 4 .b8 mrg32k3aM2Seq[2304];
.const .align 8 .b8 __cr_lgamma_table[72];

.visible .entry _Z21convert_and_normalizePKhPfi(
	.param .u64 .ptr .align 1 _Z21convert_and_normalizePKhPfi_param_0,
	.param .u64 .ptr .align 1 _Z21convert_and_normalizePKhPfi_param_1,
	.param .u32 _Z21convert_and_normalizePKhPfi_param_2
)
{
	.reg .pred 	%p<7>;
	.reg .b16 	%rs<6>;
	.reg .b32 	%r<31>;
	.reg .b32 	%f<11>;
	.reg .b64 	%rd<21>;

	ld.param.u64 	%rd3, [_Z21convert_and_normalizePKhPfi_param_0];
	ld.param.u64 	%rd4, [_Z21convert_and_normalizePKhPfi_param_1];
	ld.param.u32 	%r12, [_Z21convert_and_normalizePKhPfi_param_2];
	cvta.to.global.u64 	%rd1, %rd4;
	cvta.to.global.u64 	%rd2, %rd3;
	mov.u32 	%r13, %ctaid.x;
	mov.u32 	%r14, %ntid.x;
	mov.u32 	%r15, %tid.x;
	mad.lo.s32 	%r29, %r13, %r14, %r15;
	mov.u32 	%r16, %nctaid.x;
	mul.lo.s32 	%r2, %r14, %r16;
	setp.ge.s32 	%p1, %r29, %r12;
	@%p1 bra 	$L__BB0_7;
	add.s32 	%r17, %r29, %r2;
	max.s32 	%r18, %r12, %r17;
	setp.lt.s32 	%p2, %r17, %r12;
	selp.u32 	%r19, 1, 0, %p2;
	add.s32 	%r20, %r17, %r19;
	sub.s32 	%r21, %r18, %r20;
	div.u32 	%r22, %r21, %r2;
	add.s32 	%r3, %r22, %r19;
	and.b32  	%r23, %r3, 3;
	setp.eq.s32 	%p3, %r23, 3;
	@%p3 bra 	$L__BB0_4;
	add.s32 	%r24, %r3, 1;
	and.b32  	%r25, %r24, 3;
	neg.s32 	%r27, %r25;
$L__BB0_3:
	.pragma "nounroll";
	cvt.s64.s32 	%rd5, %r29;
	mul.wide.s32 	%rd6, %r29, 4;
	add.s64 	%rd7, %rd1, %rd6;
	add.s64 	%rd8, %rd2, %rd5;
	ld.global.u8 	%rs1, [%rd8];
	cvt.rn.f32.u16 	%f1, %rs1;
	div.rn.f32 	%f2, %f1, 0f437F0000;
	st.global.f32 	[%rd7], %f2;
	add.s32 	%r29, %r29, %r2;
	add.s32 	%r27, %r27, 1;
	setp.ne.s32 	%p4, %r27, 0;
	@%p4 bra 	$L__BB0_3;
$L__BB0_4:
	setp.lt.u32 	%p5, %r3, 3;
	@%p5 bra 	$L__BB0_7;
	cvt.s64.s32 	%rd13, %r2;
	mul.wide.s32 	%rd15, %r2, 4;
	shl.b32 	%r26, %r2, 2;
$L__BB0_6:
	cvt.s64.s32 	%rd9, %r29;
	add.s64 	%rd10, %rd2, %rd9;
	ld.global.u8 	%rs2, [%rd10];
	cvt.rn.f32.u16 	%f3, %rs2;
	div.rn.f32 	%f4, %f3, 0f437F0000;
	mul.wide.s32 	%rd11, %r29, 4;
	add.s64 	%rd12, %rd1, %rd11;
	st.global.f32 	[%rd12], %f4;
	add.s64 	%rd14, %rd10, %rd13;
	ld.global.u8 	%rs3, [%rd14];
	cvt.rn.f32.u16 	%f5, %rs3;
	div.rn.f32 	%f6, %f5, 0f437F0000;
	add.s64 	%rd16, %rd12, %rd15;
	st.global.f32 	[%rd16], %f6;
	add.s64 	%rd17, %rd14, %rd13;
	ld.global.u8 	%rs4, [%rd17];
	cvt.rn.f32.u16 	%f7, %rs4;
	div.rn.f32 	%f8, %f7, 0f437F0000;
	add.s64 	%rd18, %rd16, %rd15;
	st.global.f32 	[%rd18], %f8;
	add.s64 	%rd19, %rd17, %rd13;
	ld.global.u8 	%rs5, [%rd19];
	cvt.rn.f32.u16 	%f9, %rs5;
	div.rn.f32 	%f10, %f9, 0f437F0000;
	add.s64 	%rd20, %rd18, %rd15;
	st.global.f32 	[%rd20], %f10;
	add.s32 	%r29, %r26, %r29;
	setp.lt.s32 	%p6, %r29, %r12;
	@%p6 bra 	$L__BB0_6;
$L__BB0_7:
	ret;

}
	// .globl	_Z20init_weights_uniformPfmm
.visible .entry _Z20init_weights_uniformPfmm(
	.param .u64 .ptr .align 1 _Z20init_weights_uniformPfmm_param_0,
	.param .u64 _Z20init_weights_uniformPfmm_param_1,
	.param .u64 _Z20init_weights_uniformPfmm_param_2
)
{
	.local .align 8 .b8 	__local_depot1[48];
	.reg .b64 	%SP;
	.reg .b64 	%SPL;
	.reg .pred 	%p<65>;
	.reg .b32 	%r<1220>;
	.reg .b32 	%f<4>;
	.reg .b64 	%rd<37>;

	mov.u64 	%SPL, __local_depot1;
	ld.param.u64 	%rd14, [_Z20init_weights_uniformPfmm_param_1];
	mov.u32 	%r553, %ctaid.x;
	mov.u32 	%r554, %ntid.x;
	mov.u32 	%r555, %tid.x;
	mad.lo.s32 	%r556, %r553, %r554, %r555;
	cvt.u64.u32 	%rd1, %r556;
	mov.u32 	%r557, %nctaid.x;
	mul.lo.s32 	%r1, %r554, %r557;
	setp.le.u64 	%p1, %rd14, %rd1;
	@%p1 bra 	$L__BB1_118;
	add.u64 	%rd2, %SPL, 0;
	cvt.u64.u32 	%rd3, %r1;
	cvt.u32.u64 	%r558, %rd1;
	mov.u64 	%rd35, %rd1;
$L__BB1_2:
	ld.param.u64 	%rd34, [_Z20init_weights_uniformPfmm_param_2];
	setp.eq.s32 	%p2, %r558, 0;
	add.s64 	%rd17, %rd35, %rd34;
	cvt.u32.u64 	%r559, %rd17;
	xor.b32  	%r560, %r559, -1429050551;
	mul.lo.s32 	%r561, %r560, 1099087573;
	{ .reg .b32 tmp; mov.b64 {tmp, %r562}, %rd17; }
	xor.b32  	%r563, %r562, -136515619;
	mul.lo.s32 	%r564, %r563, -1703105765;
	add.s32 	%r565, %r561, %r564;
	add.s32 	%r2, %r565, 6615241;
	add.s32 	%r950, %r561, 123456789;
	st.local.u32 	[%rd2+4], %r950;
	xor.b32  	%r949, %r561, 362436069;
	add.s32 	%r948, %r564, 521288629;
	st.local.v2.u32 	[%rd2+8], {%r949, %r948};
	xor.b32  	%r947, %r564, 88675123;
	add.s32 	%r946, %r561, 5783321;
	st.local.v2.u32 	[%rd2+16], {%r947, %r946};
	@%p2 bra 	$L__BB1_117;
	mov.b32 	%r933, 0;
	mov.u64 	%rd36, %rd1;
$L__BB1_4:
	mov.u64 	%rd5, %rd36;
	and.b64  	%rd6, %rd5, 3;
	setp.eq.s64 	%p3, %rd6, 0;
	@%p3 bra 	$L__BB1_116;
	mul.wide.u32 	%rd18, %r933, 3200;
	mov.u64 	%rd19, precalc_xorwow_matrix;
	add.s64 	%rd7, %rd19, %rd18;
	mov.b32 	%r946, 0;
	mov.u32 	%r947, %r946;
	mov.u32 	%r948, %r946;
	mov.u32 	%r949, %r946;
	mov.u32 	%r950, %r946;
	mov.u32 	%r939, %r946;
$L__BB1_6:
	mul.wide.u32 	%rd20, %r939, 4;
	add.s64 	%rd21, %rd2, %rd20;
	ld.local.u32 	%r20, [%rd21+4];
	shl.b32 	%r21, %r939, 5;
	mov.b32 	%r945, 0;
$L__BB1_7:
	.pragma "nounroll";
	shr.u32 	%r569, %r20, %r945;
	and.b32  	%r570, %r569, 1;
	setp.eq.b32 	%p4, %r570, 1;
	not.pred 	%p5, %p4;
	add.s32 	%r571, %r21, %r945;
	mul.lo.s32 	%r572, %r571, 5;
	mul.wide.u32 	%rd22, %r572, 4;
	add.s64 	%rd8, %rd7, %rd22;
	@%p5 bra 	$L__BB1_9;
	ld.global.u32 	%r573, [%rd8];
	xor.b32  	%r950, %r950, %r573;
	ld.global.u32 	%r574, [%rd8+4];
	xor.b32  	%r949, %r949, %r574;
	ld.global.u32 	%r575, [%rd8+8];
	xor.b32  	%r948, %r948, %r575;
	ld.global.u32 	%r576, [%rd8+12];
	xor.b32  	%r947, %r947, %r576;
	ld.global.u32 	%r577, [%rd8+16];
	xor.b32  	%r946, %r946, %r577;
$L__BB1_9:
	and.b32  	%r579, %r569, 2;
	setp.eq.s32 	%p6, %r579, 0;
	@%p6 bra 	$L__BB1_11;
	ld.global.u32 	%r580, [%rd8+20];
	xor.b32  	%r950, %r950, %r580;
	ld.global.u32 	%r581, [%rd8+24];
	xor.b32  	%r949, %r949, %r581;
	ld.global.u32 	%r582, [%rd8+28];
	xor.b32  	%r948, %r948, %r582;
	ld.global.u32 	%r583, [%rd8+32];
	xor.b32  	%r947, %r947, %r583;
	ld.global.u32 	%r584, [%rd8+36];
	xor.b32  	%r946, %r946, %r584;
$L__BB1_11:
	and.b32  	%r586, %r569, 4;
	setp.eq.s32 	%p7, %r586, 0;
	@%p7 bra 	$L__BB1_13;
	ld.global.u32 	%r587, [%rd8+40];
	xor.b32  	%r950, %r950, %r587;
	ld.global.u32 	%r588, [%rd8+44];
	xor.b32  	%r949, %r949, %r588;
	ld.global.u32 	%r589, [%rd8+48];
	xor.b32  	%r948, %r948, %r589;
	ld.global.u32 	%r590, [%rd8+52];
	xor.b32  	%r947, %r947, %r590;
	ld.global.u32 	%r591, [%rd8+56];
	xor.b32  	%r946, %r946, %r591;
$L__BB1_13:
	and.b32  	%r593, %r569, 8;
	setp.eq.s32 	%p8, %r593, 0;
	@%p8 bra 	$L__BB1_15;
	ld.global.u32 	%r594, [%rd8+60];
	xor.b32  	%r950, %r950, %r594;
	ld.global.u32 	%r595, [%rd8+64];
	xor.b32  	%r949, %r949, %r595;
	ld.global.u32 	%r596, [%rd8+68];
	xor.b32  	%r948, %r948, %r596;
	ld.global.u32 	%r597, [%rd8+72];
	xor.b32  	%r947, %r947, %r597;
	ld.global.u32 	%r598, [%rd8+76];
	xor.b32  	%r946, %r946, %r598;
$L__BB1_15:
	and.b32  	%r600, %r569, 16;
	setp.eq.s32 	%p9, %r600, 0;
	@%p9 bra 	$L__BB1_17;
	ld.global.u32 	%r601, [%rd8+80];
	xor.b32  	%r950, %r950, %r601;
	ld.global.u32 	%r602, [%rd8+84];
	xor.b32  	%r949, %r949, %r602;
	ld.global.u32 	%r603, [%rd8+88];
	xor.b32  	%r948, %r948, %r603;
	ld.global.u32 	%r604, [%rd8+92];
	xor.b32  	%r947, %r947, %r604;
	ld.global.u32 	%r605, [%rd8+96];
	xor.b32  	%r946, %r946, %r605;
$L__BB1_17:
	and.b32  	%r607, %r569, 32;
	setp.eq.s32 	%p10, %r607, 0;
	@%p10 bra 	$L__BB1_19;
	ld.global.u32 	%r608, [%rd8+100];
	xor.b32  	%r950, %r950, %r608;
	ld.global.u32 	%r609, [%rd8+104];
	xor.b32  	%r949, %r949, %r609;
	ld.global.u32 	%r610, [%rd8+108];
	xor.b32  	%r948, %r948, %r610;
	ld.global.u32 	%r611, [%rd8+112];
	xor.b32  	%r947, %r947, %r611;
	ld.global.u32 	%r612, [%rd8+116];
	xor.b32  	%r946, %r946, %r612;
$L__BB1_19:
	and.b32  	%r614, %r569, 64;
	setp.eq.s32 	%p11, %r614, 0;
	@%p11 bra 	$L__BB1_21;
	ld.global.u32 	%r615, [%rd8+120];
	xor.b32  	%r950, %r950, %r615;
	ld.global.u32 	%r616, [%rd8+124];
	xor.b32  	%r949, %r949, %r616;
	ld.global.u32 	%r617, [%rd8+128];
	xor.b32  	%r948, %r948, %r617;
	ld.global.u32 	%r618, [%rd8+132];
	xor.b32  	%r947, %r947, %r618;
	ld.global.u32 	%r619, [%rd8+136];
	xor.b32  	%r946, %r946, %r619;
$L__BB1_21:
	and.b32  	%r621, %r569, 128;
	setp.eq.s32 	%p12, %r621, 0;
	@%p12 bra 	$L__BB1_23;
	ld.global.u32 	%r622, [%rd8+140];
	xor.b32  	%r950, %r950, %r622;
	ld.global.u32 	%r623, [%rd8+144];
	xor.b32  	%r949, %r949, %r623;
	ld.global.u32 	%r624, [%rd8+148];
	xor.b32  	%r948, %r948, %r624;
	ld.global.u32 	%r625, [%rd8+152];
	xor.b32  	%r947, %r947, %r625;
	ld.global.u32 	%r626, [%rd8+156];
	xor.b32  	%r946, %r946, %r626;
$L__BB1_23:
	and.b32  	%r628, %r569, 256;
	setp.eq.s32 	%p13, %r628, 0;
	@%p13 bra 	$L__BB1_25;
	ld.global.u32 	%r629, [%rd8+160];
	xor.b32  	%r950, %r950, %r629;
	ld.global.u32 	%r630, [%rd8+164];
	xor.b32  	%r949, %r949, %r630;
	ld.global.u32 	%r631, [%rd8+168];
	xor.b32  	%r948, %r948, %r631;
	ld.global.u32 	%r632, [%rd8+172];
	xor.b32  	%r947, %r947, %r632;
	ld.global.u32 	%r633, [%rd8+176];
	xor.b32  	%r946, %r946, %r633;
$L__BB1_25:
	and.b32  	%r635, %r569, 512;
	setp.eq.s32 	%p14, %r635, 0;
	@%p14 bra 	$L__BB1_27;
	ld.global.u32 	%r636, [%rd8+180];
	xor.b32  	%r950, %r950, %r636;
	ld.global.u32 	%r637, [%rd8+184];
	xor.b32  	%r949, %r949, %r637;
	ld.global.u32 	%r638, [%rd8+188];
	xor.b32  	%r948, %r948, %r638;
	ld.global.u32 	%r639, [%rd8+192];
	xor.b32  	%r947, %r947, %r639;
	ld.global.u32 	%r640, [%rd8+196];
	xor.b32  	%r946, %r946, %r640;
$L__BB1_27:
	and.b32  	%r642, %r569, 1024;
	setp.eq.s32 	%p15, %r642, 0;
	@%p15 bra 	$L__BB1_29;
	ld.global.u32 	%r643, [%rd8+200];
	xor.b32  	%r950, %r950, %r643;
	ld.global.u32 	%r644, [%rd8+204];
	xor.b32  	%r949, %r949, %r644;
	ld.global.u32 	%r645, [%rd8+208];
	xor.b32  	%r948, %r948, %r645;
	ld.global.u32 	%r646, [%rd8+212];
	xor.b32  	%r947, %r947, %r646;
	ld.global.u32 	%r647, [%rd8+216];
	xor.b32  	%r946, %r946, %r647;
$L__BB1_29:
	and.b32  	%r649, %r569, 2048;
	setp.eq.s32 	%p16, %r649, 0;
	@%p16 bra 	$L__BB1_31;
	ld.global.u32 	%r650, [%rd8+220];
	xor.b32  	%r950, %r950, %r650;
	ld.global.u32 	%r651, [%rd8+224];
	xor.b32  	%r949, %r949, %r651;
	ld.global.u32 	%r652, [%rd8+228];
	xor.b32  	%r948, %r948, %r652;
	ld.global.u32 	%r653, [%rd8+232];
	xor.b32  	%r947, %r947, %r653;
	ld.global.u32 	%r654, [%rd8+236];
	xor.b32  	%r946, %r946, %r654;
$L__BB1_31:
	and.b32  	%r656, %r569, 4096;
	setp.eq.s32 	%p17, %r656, 0;
	@%p17 bra 	$L__BB1_33;
	ld.global.u32 	%r657, [%rd8+240];
	xor.b32  	%r950, %r950, %r657;
	ld.global.u32 	%r658, [%rd8+244];
	xor.b32  	%r949, %r949, %r658;
	ld.global.u32 	%r659, [%rd8+248];
	xor.b32  	%r948, %r948, %r659;
	ld.global.u32 	%r660, [%rd8+252];
	xor.b32  	%r947, %r947, %r660;
	ld.global.u32 	%r661, [%rd8+256];
	xor.b32  	%r946, %r946, %r661;
$L__BB1_33:
	and.b32  	%r663, %r569, 8192;
	setp.eq.s32 	%p18, %r663, 0;
	@%p18 bra 	$L__BB1_35;
	ld.global.u32 	%r664, [%rd8+260];
	xor.b32  	%r950, %r950, %r664;
	ld.global.u32 	%r665, [%rd8+264];
	xor.b32  	%r949, %r949, %r665;
	ld.global.u32 	%r666, [%rd8+268];
	xor.b32  	%r948, %r948, %r666;
	ld.global.u32 	%r667, [%rd8+272];
	xor.b32  	%r947, %r947, %r667;
	ld.global.u32 	%r668, [%rd8+276];
	xor.b32  	%r946, %r946, %r668;
$L__BB1_35:
	and.b32  	%r670, %r569, 16384;
	setp.eq.s32 	%p19, %r670, 0;
	@%p19 bra 	$L__BB1_37;
	ld.global.u32 	%r671, [%rd8+280];
	xor.b32  	%r950, %r950, %r671;
	ld.global.u32 	%r672, [%rd8+284];
	xor.b32  	%r949, %r949, %r672;
	ld.global.u32 	%r673, [%rd8+288];
	xor.b32  	%r948, %r948, %r673;
	ld.global.u32 	%r674, [%rd8+292];
	xor.b32  	%r947, %r947, %r674;
	ld.global.u32 	%r675, [%rd8+296];
	xor.b32  	%r946, %r946, %r675;
$L__BB1_37:
	and.b32  	%r677, %r569, 32768;
	setp.eq.s32 	%p20, %r677, 0;
	@%p20 bra 	$L__BB1_39;
	ld.global.u32 	%r678, [%rd8+300];
	xor.b32  	%r950, %r950, %r678;
	ld.global.u32 	%r679, [%rd8+304];
	xor.b32  	%r949, %r949, %r679;
	ld.global.u32 	%r680, [%rd8+308];
	xor.b32  	%r948, %r948, %r680;
	ld.global.u32 	%r681, [%rd8+312];
	xor.b32  	%r947, %r947, %r681;
	ld.global.u32 	%r682, [%rd8+316];
	xor.b32  	%r946, %r946, %r682;
$L__BB1_39:
	add.s32 	%r945, %r945, 16;
	setp.ne.s32 	%p21, %r945, 32;
	@%p21 bra 	$L__BB1_7;
	mad.lo.s32 	%r683, %r939, -31, %r21;
	add.s32 	%r939, %r683, 1;
	setp.ne.s32 	%p22, %r939, 5;
	@%p22 bra 	$L__BB1_6;
	st.local.u32 	[%rd2+4], %r950;
	st.local.v2.u32 	[%rd2+8], {%r949, %r948};
	st.local.v2.u32 	[%rd2+16], {%r947, %r946};
	setp.eq.s64 	%p23, %rd6, 1;
	@%p23 bra 	$L__BB1_116;
	mov.b32 	%r946, 0;
	mov.u32 	%r947, %r946;
	mov.u32 	%r948, %r946;
	mov.u32 	%r949, %r946;
	mov.u32 	%r950, %r946;
	mov.u32 	%r1031, %r946;
$L__BB1_43:
	mul.wide.u32 	%rd23, %r1031, 4;
	add.s64 	%rd24, %rd2, %rd23;
	ld.local.u32 	%r196, [%rd24+4];
	shl.b32 	%r197, %r1031, 5;
	mov.b32 	%r1037, 0;
$L__BB1_44:
	.pragma "nounroll";
	shr.u32 	%r686, %r196, %r1037;
	and.b32  	%r687, %r686, 1;
	setp.eq.b32 	%p24, %r687, 1;
	not.pred 	%p25, %p24;
	add.s32 	%r688, %r197, %r1037;
	mul.lo.s32 	%r689, %r688, 5;
	mul.wide.u32 	%rd25, %r689, 4;
	add.s64 	%rd9, %rd7, %rd25;
	@%p25 bra 	$L__BB1_46;
	ld.global.u32 	%r690, [%rd9];
	xor.b32  	%r950, %r950, %r690;
	ld.global.u32 	%r691, [%rd9+4];
	xor.b32  	%r949, %r949, %r691;
	ld.global.u32 	%r692, [%rd9+8];
	xor.b32  	%r948, %r948, %r692;
	ld.global.u32 	%r693, [%rd9+12];
	xor.b32  	%r947, %r947, %r693;
	ld.global.u32 	%r694, [%rd9+16];
	xor.b32  	%r946, %r946, %r694;
$L__BB1_46:
	and.b32  	%r696, %r686, 2;
	setp.eq.s32 	%p26, %r696, 0;
	@%p26 bra 	$L__BB1_48;
	ld.global.u32 	%r697, [%rd9+20];
	xor.b32  	%r950, %r950, %r697;
	ld.global.u32 	%r698, [%rd9+24];
	xor.b32  	%r949, %r949, %r698;
	ld.global.u32 	%r699, [%rd9+28];
	xor.b32  	%r948, %r948, %r699;
	ld.global.u32 	%r700, [%rd9+32];
	xor.b32  	%r947, %r947, %r700;
	ld.global.u32 	%r701, [%rd9+36];
	xor.b32  	%r946, %r946, %r701;
$L__BB1_48:
	and.b32  	%r703, %r686, 4;
	setp.eq.s32 	%p27, %r703, 0;
	@%p27 bra 	$L__BB1_50;
	ld.global.u32 	%r704, [%rd9+40];
	xor.b32  	%r950, %r950, %r704;
	ld.global.u32 	%r705, [%rd9+44];
	xor.b32  	%r949, %r949, %r705;
	ld.global.u32 	%r706, [%rd9+48];
	xor.b32  	%r948, %r948, %r706;
	ld.global.u32 	%r707, [%rd9+52];
	xor.b32  	%r947, %r947, %r707;
	ld.global.u32 	%r708, [%rd9+56];
	xor.b32  	%r946, %r946, %r708;
$L__BB1_50:
	and.b32  	%r710, %r686, 8;
	setp.eq.s32 	%p28, %r710, 0;
	@%p28 bra 	$L__BB1_52;
	ld.global.u32 	%r711, [%rd9+60];
	xor.b32  	%r950, %r950, %r711;
	ld.global.u32 	%r712, [%rd9+64];
	xor.b32  	%r949, %r949, %r712;
	ld.global.u32 	%r713, [%rd9+68];
	xor.b32  	%r948, %r948, %r713;
	ld.global.u32 	%r714, [%rd9+72];
	xor.b32  	%r947, %r947, %r714;
	ld.global.u32 	%r715, [%rd9+76];
	xor.b32  	%r946, %r946, %r715;
$L__BB1_52:
	and.b32  	%r717, %r686, 16;
	setp.eq.s32 	%p29, %r717, 0;
	@%p29 bra 	$L__BB1_54;
	ld.global.u32 	%r718, [%rd9+80];
	xor.b32  	%r950, %r950, %r718;
	ld.global.u32 	%r719, [%rd9+84];
	xor.b32  	%r949, %r949, %r719;
	ld.global.u32 	%r720, [%rd9+88];
	xor.b32  	%r948, %r948, %r720;
	ld.global.u32 	%r721, [%rd9+92];
	xor.b32  	%r947, %r947, %r721;
	ld.global.u32 	%r722, [%rd9+96];
	xor.b32  	%r946, %r946, %r722;
$L__BB1_54:
	and.b32  	%r724, %r686, 32;
	setp.eq.s32 	%p30, %r724, 0;
	@%p30 bra 	$L__BB1_56;
	ld.global.u32 	%r725, [%rd9+100];
	xor.b32  	%r950, %r950, %r725;
	ld.global.u32 	%r726, [%rd9+104];
	xor.b32  	%r949, %r949, %r726;
	ld.global.u32 	%r727, [%rd9+108];
	xor.b32  	%r948, %r948, %r727;
	ld.global.u32 	%r728, [%rd9+112];
	xor.b32  	%r947, %r947, %r728;
	ld.global.u32 	%r729, [%rd9+116];
	xor.b32  	%r946, %r946, %r729;
$L__BB1_56:
	and.b32  	%r731, %r686, 64;
	setp.eq.s32 	%p31, %r731, 0;
	@%p31 bra 	$L__BB1_58;
	ld.global.u32 	%r732, [%rd9+120];
	xor.b32  	%r950, %r950, %r732;
	ld.global.u32 	%r733, [%rd9+124];
	xor.b32  	%r949, %r949, %r733;
	ld.global.u32 	%r734, [%rd9+128];
	xor.b32  	%r948, %r948, %r734;
	ld.global.u32 	%r735, [%rd9+132];
	xor.b32  	%r947, %r947, %r735;
	ld.global.u32 	%r736, [%rd9+136];
	xor.b32  	%r946, %r946, %r736;
$L__BB1_58:
	and.b32  	%r738, %r686, 128;
	setp.eq.s32 	%p32, %r738, 0;
	@%p32 bra 	$L__BB1_60;
	ld.global.u32 	%r739, [%rd9+140];
	xor.b32  	%r950, %r950, %r739;
	ld.global.u32 	%r740, [%rd9+144];
	xor.b32  	%r949, %r949, %r740;
	ld.global.u32 	%r741, [%rd9+148];
	xor.b32  	%r948, %r948, %r741;
	ld.global.u32 	%r742, [%rd9+152];
	xor.b32  	%r947, %r947, %r742;
	ld.global.u32 	%r743, [%rd9+156];
	xor.b32  	%r946, %r946, %r743;
$L__BB1_60:
	and.b32  	%r745, %r686, 256;
	setp.eq.s32 	%p33, %r745, 0;
	@%p33 bra 	$L__BB1_62;
	ld.global.u32 	%r746, [%rd9+160];
	xor.b32  	%r950, %r950, %r746;
	ld.global.u32 	%r747, [%rd9+164];
	xor.b32  	%r949, %r949, %r747;
	ld.global.u32 	%r748, [%rd9+168];
	xor.b32  	%r948, %r948, %r748;
	ld.global.u32 	%r749, [%rd9+172];
	xor.b32  	%r947, %r947, %r749;
	ld.global.u32 	%r750, [%rd9+176];
	xor.b32  	%r946, %r946, %r750;
$L__BB1_62:
	and.b32  	%r752, %r686, 512;
	setp.eq.s32 	%p34, %r752, 0;
	@%p34 bra 	$L__BB1_64;
	ld.global.u32 	%r753, [%rd9+180];
	xor.b32  	%r950, %r950, %r753;
	ld.global.u32 	%r754, [%rd9+184];
	xor.b32  	%r949, %r949, %r754;
	ld.global.u32 	%r755, [%rd9+188];
	xor.b32  	%r948, %r948, %r755;
	ld.global.u32 	%r756, [%rd9+192];
	xor.b32  	%r947, %r947, %r756;
	ld.global.u32 	%r757, [%rd9+196];
	xor.b32  	%r946, %r946, %r757;
$L__BB1_64:
	and.b32  	%r759, %r686, 1024;
	setp.eq.s32 	%p35, %r759, 0;
	@%p35 bra 	$L__BB1_66;
	ld.global.u32 	%r760, [%rd9+200];
	xor.b32  	%r950, %r950, %r760;
	ld.global.u32 	%r761, [%rd9+204];
	xor.b32  	%r949, %r949, %r761;
	ld.global.u32 	%r762, [%rd9+208];
	xor.b32  	%r948, %r948, %r762;
	ld.global.u32 	%r763, [%rd9+212];
	xor.b32  	%r947, %r947, %r763;
	ld.global.u32 	%r764, [%rd9+216];
	xor.b32  	%r946, %r946, %r764;
$L__BB1_66:
	and.b32  	%r766, %r686, 2048;
	setp.eq.s32 	%p36, %r766, 0;
	@%p36 bra 	$L__BB1_68;
	ld.global.u32 	%r767, [%rd9+220];
	xor.b32  	%r950, %r950, %r767;
	ld.global.u32 	%r768, [%rd9+224];
	xor.b32  	%r949, %r949, %r768;
	ld.global.u32 	%r769, [%rd9+228];
	xor.b32  	%r948, %r948, %r769;
	ld.global.u32 	%r770, [%rd9+232];
	xor.b32  	%r947, %r947, %r770;
	ld.global.u32 	%r771, [%rd9+236];
	xor.b32  	%r946, %r946, %r771;
$L__BB1_68:
	and.b32  	%r773, %r686, 4096;
	setp.eq.s32 	%p37, %r773, 0;
	@%p37 bra 	$L__BB1_70;
	ld.global.u32 	%r774, [%rd9+240];
	xor.b32  	%r950, %r950, %r774;
	ld.global.u32 	%r775, [%rd9+244];
	xor.b32  	%r949, %r949, %r775;
	ld.global.u32 	%r776, [%rd9+248];
	xor.b32  	%r948, %r948, %r776;
	ld.global.u32 	%r777, [%rd9+252];
	xor.b32  	%r947, %r947, %r777;
	ld.global.u32 	%r778, [%rd9+256];
	xor.b32  	%r946, %r946, %r778;
$L__BB1_70:
	and.b32  	%r780, %r686, 8192;
	setp.eq.s32 	%p38, %r780, 0;
	@%p38 bra 	$L__BB1_72;
	ld.global.u32 	%r781, [%rd9+260];
	xor.b32  	%r950, %r950, %r781;
	ld.global.u32 	%r782, [%rd9+264];
	xor.b32  	%r949, %r949, %r782;
	ld.global.u32 	%r783, [%rd9+268];
	xor.b32  	%r948, %r948, %r783;
	ld.global.u32 	%r784, [%rd9+272];
	xor.b32  	%r947, %r947, %r784;
	ld.global.u32 	%r785, [%rd9+276];
	xor.b32  	%r946, %r946, %r785;
$L__BB1_72:
	and.b32  	%r787, %r686, 16384;
	setp.eq.s32 	%p39, %r787, 0;
	@%p39 bra 	$L__BB1_74;
	ld.global.u32 	%r788, [%rd9+280];
	xor.b32  	%r950, %r950, %r788;
	ld.global.u32 	%r789, [%rd9+284];
	xor.b32  	%r949, %r949, %r789;
	ld.global.u32 	%r790, [%rd9+288];
	xor.b32  	%r948, %r948, %r790;
	ld.global.u32 	%r791, [%rd9+292];
	xor.b32  	%r947, %r947, %r791;
	ld.global.u32 	%r792, [%rd9+296];
	xor.b32  	%r946, %r946, %r792;
$L__BB1_74:
	and.b32  	%r794, %r686, 32768;
	setp.eq.s32 	%p40, %r794, 0;
	@%p40 bra 	$L__BB1_76;
	ld.global.u32 	%r795, [%rd9+300];
	xor.b32  	%r950, %r950, %r795;
	ld.global.u32 	%r796, [%rd9+304];
	xor.b32  	%r949, %r949, %r796;
	ld.global.u32 	%r797, [%rd9+308];
	xor.b32  	%r948, %r948, %r797;
	ld.global.u32 	%r798, [%rd9+312];
	xor.b32  	%r947, %r947, %r798;
	ld.global.u32 	%r799, [%rd9+316];
	xor.b32  	%r946, %r946, %r799;
$L__BB1_76:
	add.s32 	%r1037, %r1037, 16;
	setp.ne.s32 	%p41, %r1037, 32;
	@%p41 bra 	$L__BB1_44;
	mad.lo.s32 	%r800, %r1031, -31, %r197;
	add.s32 	%r1031, %r800, 1;
	setp.ne.s32 	%p42, %r1031, 5;
	@%p42 bra 	$L__BB1_43;
	st.local.u32 	[%rd2+4], %r950;
	st.local.v2.u32 	[%rd2+8], {%r949, %r948};
	st.local.v2.u32 	[%rd2+16], {%r947, %r946};
	setp.ne.s64 	%p43, %rd6, 3;
	@%p43 bra 	$L__BB1_116;
	mov.b32 	%r946, 0;
	mov.u32 	%r947, %r946;
	mov.u32 	%r948, %r946;
	mov.u32 	%r949, %r946;
	mov.u32 	%r950, %r946;
	mov.u32 	%r1123, %r946;
$L__BB1_80:
	mul.wide.u32 	%rd26, %r1123, 4;
	add.s64 	%rd27, %rd2, %rd26;
	ld.local.u32 	%r372, [%rd27+4];
	shl.b32 	%r373, %r1123, 5;
	mov.b32 	%r1129, 0;
$L__BB1_81:
	.pragma "nounroll";
	shr.u32 	%r803, %r372, %r1129;
	and.b32  	%r804, %r803, 1;
	setp.eq.b32 	%p44, %r804, 1;
	not.pred 	%p45, %p44;
	add.s32 	%r805, %r373, %r1129;
	mul.lo.s32 	%r806, %r805, 5;
	mul.wide.u32 	%rd28, %r806, 4;
	add.s64 	%rd10, %rd7, %rd28;
	@%p45 bra 	$L__BB1_83;
	ld.global.u32 	%r807, [%rd10];
	xor.b32  	%r950, %r950, %r807;
	ld.global.u32 	%r808, [%rd10+4];
	xor.b32  	%r949, %r949, %r808;
	ld.global.u32 	%r809, [%rd10+8];
	xor.b32  	%r948, %r948, %r809;
	ld.global.u32 	%r810, [%rd10+12];
	xor.b32  	%r947, %r947, %r810;
	ld.global.u32 	%r811, [%rd10+16];
	xor.b32  	%r946, %r946, %r811;
$L__BB1_83:
	and.b32  	%r813, %r803, 2;
	setp.eq.s32 	%p46, %r813, 0;
	@%p46 bra 	$L__BB1_85;
	ld.global.u32 	%r814, [%rd10+20];
	xor.b32  	%r950, %r950, %r814;
	ld.global.u32 	%r815, [%rd10+24];
	xor.b32  	%r949, %r949, %r815;
	ld.global.u32 	%r816, [%rd10+28];
	xor.b32  	%r948, %r948, %r816;
	ld.global.u32 	%r817, [%rd10+32];
	xor.b32  	%r947, %r947, %r817;
	ld.global.u32 	%r818, [%rd10+36];
	xor.b32  	%r946, %r946, %r818;
$L__BB1_85:
	and.b32  	%r820, %r803, 4;
	setp.eq.s32 	%p47, %r820, 0;
	@%p47 bra 	$L__BB1_87;
	ld.global.u32 	%r821, [%rd10+40];
	xor.b32  	%r950, %r950, %r821;
	ld.global.u32 	%r822, [%rd10+44];
	xor.b32  	%r949, %r949, %r822;
	ld.global.u32 	%r823, [%rd10+48];
	xor.b32  	%r948, %r948, %r823;
	ld.global.u32 	%r824, [%rd10+52];
	xor.b32  	%r947, %r947, %r824;
	ld.global.u32 	%r825, [%rd10+56];
	xor.b32  	%r946, %r946, %r825;
$L__BB1_87:
	and.b32  	%r827, %r803, 8;
	setp.eq.s32 	%p48, %r827, 0;
	@%p48 bra 	$L__BB1_89;
	ld.global.u32 	%r828, [%rd10+60];
	xor.b32  	%r950, %r950, %r828;
	ld.global.u32 	%r829, [%rd10+64];
	xor.b32  	%r949, %r949, %r829;
	ld.global.u32 	%r830, [%rd10+68];
	xor.b32  	%r948, %r948, %r830;
	ld.global.u32 	%r831, [%rd10+72];
	xor.b32  	%r947, %r947, %r831;
	ld.global.u32 	%r832, [%rd10+76];
	xor.b32  	%r946, %r946, %r832;
$L__BB1_89:
	and.b32  	%r834, %r803, 16;
	setp.eq.s32 	%p49, %r834, 0;
	@%p49 bra 	$L__BB1_91;
	ld.global.u32 	%r835, [%rd10+80];
	xor.b32  	%r950, %r950, %r835;
	ld.global.u32 	%r836, [%rd10+84];
	xor.b32  	%r949, %r949, %r836;
	ld.global.u32 	%r837, [%rd10+88];
	xor.b32  	%r948, %r948, %r837;
	ld.global.u32 	%r838, [%rd10+92];
	xor.b32  	%r947, %r947, %r838;
	ld.global.u32 	%r839, [%rd10+96];
	xor.b32  	%r946, %r946, %r839;
$L__BB1_91:
	and.b32  	%r841, %r803, 32;
	setp.eq.s32 	%p50, %r841, 0;
	@%p50 bra 	$L__BB1_93;
	ld.global.u32 	%r842, [%rd10+100];
	xor.b32  	%r950, %r950, %r842;
	ld.global.u32 	%r843, [%rd10+104];
	xor.b32  	%r949, %r949, %r843;
	ld.global.u32 	%r844, [%rd10+108];
	xor.b32  	%r948, %r948, %r844;
	ld.global.u32 	%r845, [%rd10+112];
	xor.b32  	%r947, %r947, %r845;
	ld.global.u32 	%r846, [%rd10+116];
	xor.b32  	%r946, %r946, %r846;
$L__BB1_93:
	and.b32  	%r848, %r803, 64;
	setp.eq.s32 	%p51, %r848, 0;
	@%p51 bra 	$L__BB1_95;
	ld.global.u32 	%r849, [%rd10+120];
	xor.b32  	%r950, %r950, %r849;
	ld.global.u32 	%r850, [%rd10+124];
	xor.b32  	%r949, %r949, %r850;
	ld.global.u32 	%r851, [%rd10+128];
	xor.b32  	%r948, %r948, %r851;
	ld.global.u32 	%r852, [%rd10+132];
	xor.b32  	%r947, %r947, %r852;
	ld.global.u32 	%r853, [%rd10+136];
	xor.b32  	%r946, %r946, %r853;
$L__BB1_95:
	and.b32  	%r855, %r803, 128;
	setp.eq.s32 	%p52, %r855, 0;
	@%p52 bra 	$L__BB1_97;
	ld.global.u32 	%r856, [%rd10+140];
	xor.b32  	%r950, %r950, %r856;
	ld.global.u32 	%r857, [%rd10+144];
	xor.b32  	%r949, %r949, %r857;
	ld.global.u32 	%r858, [%rd10+148];
	xor.b32  	%r948, %r948, %r858;
	ld.global.u32 	%r859, [%rd10+152];
	xor.b32  	%r947, %r947, %r859;
	ld.global.u32 	%r860, [%rd10+156];
	xor.b32  	%r946, %r946, %r860;
$L__BB1_97:
	and.b32  	%r862, %r803, 256;
	setp.eq.s32 	%p53, %r862, 0;
	@%p53 bra 	$L__BB1_99;
	ld.global.u32 	%r863, [%rd10+160];
	xor.b32  	%r950, %r950, %r863;
	ld.global.u32 	%r864, [%rd10+164];
	xor.b32  	%r949, %r949, %r864;
	ld.global.u32 	%r865, [%rd10+168];
	xor.b32  	%r948, %r948, %r865;
	ld.global.u32 	%r866, [%rd10+172];
	xor.b32  	%r947, %r947, %r866;
	ld.global.u32 	%r867, [%rd10+176];
	xor.b32  	%r946, %r946, %r867;
$L__BB1_99:
	and.b32  	%r869, %r803, 512;
	setp.eq.s32 	%p54, %r869, 0;
	@%p54 bra 	$L__BB1_101;
	ld.global.u32 	%r870, [%rd10+180];
	xor.b32  	%r950, %r950, %r870;
	ld.global.u32 	%r871, [%rd10+184];
	xor.b32  	%r949, %r949, %r871;
	ld.global.u32 	%r872, [%rd10+188];
	xor.b32  	%r948, %r948, %r872;
	ld.global.u32 	%r873, [%rd10+192];
	xor.b32  	%r947, %r947, %r873;
	ld.global.u32 	%r874, [%rd10+196];
	xor.b32  	%r946, %r946, %r874;
$L__BB1_101:
	and.b32  	%r876, %r803, 1024;
	setp.eq.s32 	%p55, %r876, 0;
	@%p55 bra 	$L__BB1_103;
	ld.global.u32 	%r877, [%rd10+200];
	xor.b32  	%r950, %r950, %r877;
	ld.global.u32 	%r878, [%rd10+204];
	xor.b32  	%r949, %r949, %r878;
	ld.global.u32 	%r879, [%rd10+208];
	xor.b32  	%r948, %r948, %r879;
	ld.global.u32 	%r880, [%rd10+212];
	xor.b32  	%r947, %r947, %r880;
	ld.global.u32 	%r881, [%rd10+216];
	xor.b32  	%r946, %r946, %r881;
$L__BB1_103:
	and.b32  	%r883, %r803, 2048;
	setp.eq.s32 	%p56, %r883, 0;
	@%p56 bra 	$L__BB1_105;
	ld.global.u32 	%r884, [%rd10+220];
	xor.b32  	%r950, %r950, %r884;
	ld.global.u32 	%r885, [%rd10+224];
	xor.b32  	%r949, %r949, %r885;
	ld.global.u32 	%r886, [%rd10+228];
	xor.b32  	%r948, %r948, %r886;
	ld.global.u32 	%r887, [%rd10+232];
	xor.b32  	%r947, %r947, %r887;
	ld.global.u32 	%r888, [%rd10+236];
	xor.b32  	%r946, %r946, %r888;
$L__BB1_105:
	and.b32  	%r890, %r803, 4096;
	setp.eq.s32 	%p57, %r890, 0;
	@%p57 bra 	$L__BB1_107;
	ld.global.u32 	%r891, [%rd10+240];
	xor.b32  	%r950, %r950, %r891;
	ld.global.u32 	%r892, [%rd10+244];
	xor.b32  	%r949, %r949, %r892;
	ld.global.u32 	%r893, [%rd10+248];
	xor.b32  	%r948, %r948, %r893;
	ld.global.u32 	%r894, [%rd10+252];
	xor.b32  	%r947, %r947, %r894;
	ld.global.u32 	%r895, [%rd10+256];
	xor.b32  	%r946, %r946, %r895;
$L__BB1_107:
	and.b32  	%r897, %r803, 8192;
	setp.eq.s32 	%p58, %r897, 0;
	@%p58 bra 	$L__BB1_109;
	ld.global.u32 	%r898, [%rd10+260];
	xor.b32  	%r950, %r950, %r898;
	ld.global.u32 	%r899, [%rd10+264];
	xor.b32  	%r949, %r949, %r899;
	ld.global.u32 	%r900, [%rd10+268];
	xor.b32  	%r948, %r948, %r900;
	ld.global.u32 	%r901, [%rd10+272];
	xor.b32  	%r947, %r947, %r901;
	ld.global.u32 	%r902, [%rd10+276];
	xor.b32  	%r946, %r946, %r902;
$L__BB1_109:
	and.b32  	%r904, %r803, 16384;
	setp.eq.s32 	%p59, %r904, 0;
	@%p59 bra 	$L__BB1_111;
	ld.global.u32 	%r905, [%rd10+280];
	xor.b32  	%r950, %r950, %r905;
	ld.global.u32 	%r906, [%rd10+284];
	xor.b32  	%r949, %r949, %r906;
	ld.global.u32 	%r907, [%rd10+288];
	xor.b32  	%r948, %r948, %r907;
	ld.global.u32 	%r908, [%rd10+292];
	xor.b32  	%r947, %r947, %r908;
	ld.global.u32 	%r909, [%rd10+296];
	xor.b32  	%r946, %r946, %r909;
$L__BB1_111:
	and.b32  	%r911, %r803, 32768;
	setp.eq.s32 	%p60, %r911, 0;
	@%p60 bra 	$L__BB1_113;
	ld.global.u32 	%r912, [%rd10+300];
	xor.b32  	%r950, %r950, %r912;
	ld.global.u32 	%r913, [%rd10+304];
	xor.b32  	%r949, %r949, %r913;
	ld.global.u32 	%r914, [%rd10+308];
	xor.b32  	%r948, %r948, %r914;
	ld.global.u32 	%r915, [%rd10+312];
	xor.b32  	%r947, %r947, %r915;
	ld.global.u32 	%r916, [%rd10+316];
	xor.b32  	%r946, %r946, %r916;
$L__BB1_113:
	add.s32 	%r1129, %r1129, 16;
	setp.ne.s32 	%p61, %r1129, 32;
	@%p61 bra 	$L__BB1_81;
	mad.lo.s32 	%r917, %r1123, -31, %r373;
	add.s32 	%r1123, %r917, 1;
	setp.ne.s32 	%p62, %r1123, 5;
	@%p62 bra 	$L__BB1_80;
	st.local.u32 	[%rd2+4], %r950;
	st.local.v2.u32 	[%rd2+8], {%r949, %r948};
	st.local.v2.u32 	[%rd2+16], {%r947, %r946};
$L__BB1_116:
	shr.u64 	%rd36, %rd5, 2;
	add.s32 	%r933, %r933, 1;
	setp.gt.u64 	%p63, %rd5, 3;
	@%p63 bra 	$L__BB1_4;
$L__BB1_117:
	ld.param.u64 	%rd33, [_Z20init_weights_uniformPfmm_param_0];
	mov.b32 	%r918, 0;
	st.local.v2.u32 	[%rd2+24], {%r918, %r918};
	st.local.u32 	[%rd2+32], %r918;
	mov.b64 	%rd29, 0;
	st.local.u64 	[%rd2+40], %rd29;
	shr.u32 	%r919, %r950, 2;
	xor.b32  	%r920, %r919, %r950;
	st.local.u32 	[%rd2+4], %r949;
	st.local.v2.u32 	[%rd2+8], {%r948, %r947};
	shl.b32 	%r921, %r946, 4;
	shl.b32 	%r922, %r920, 1;
	xor.b32  	%r923, %r922, %r921;
	xor.b32  	%r924, %r923, %r920;
	xor.b32  	%r925, %r924, %r946;
	st.local.v2.u32 	[%rd2+16], {%r946, %r925};
	add.s32 	%r926, %r2, %r925;
	add.s32 	%r927, %r926, 362437;
	cvt.rn.f32.u32 	%f1, %r927;
	fma.rn.f32 	%f2, %f1, 0f2F800000, 0f2F000000;
	fma.rn.f32 	%f3, %f2, 0f40000000, 0fBF800000;
	cvta.to.global.u64 	%rd30, %rd33;
	shl.b64 	%rd31, %rd35, 2;
	add.s64 	%rd32, %rd30, %rd31;
	st.global.f32 	[%rd32], %f3;
	add.s64 	%rd35, %rd35, %rd3;
	setp.lt.u64 	%p64, %rd35, %rd14;
	@%p64 bra 	$L__BB1_2;
$L__BB1_118:
	ret;

}
	// .globl	_Z13matmul_kernelPfS_S_iii
.visible .entry _Z13matmul_kernelPfS_S_iii(
	.param .u64 .ptr .align 1 _Z13matmul_kernelPfS_S_iii_param_0,
	.param .u64 .ptr .align 1 _Z13matmul_kernelPfS_S_iii_param_1,
	.param .u64 .ptr .align 1 _Z13matmul_kernelPfS_S_iii_param_2,
	.param .u32 _Z13matmul_kernelPfS_S_iii_param_3,
	.param .u32 _Z13matmul_kernelPfS_S_iii_param_4,
	.param .u32 _Z13matmul_kernelPfS_S_iii_param_5
)
{
	.reg .pred 	%p<22>;
	.reg .b32 	%r<83>;
	.reg .b32 	%f<67>;
	.reg .b64 	%rd<54>;

	ld.param.u64 	%rd7, [_Z13matmul_kernelPfS_S_iii_param_0];
	ld.param.u64 	%rd8, [_Z13matmul_kernelPfS_S_iii_param_1];
	ld.param.u64 	%rd9, [_Z13matmul_kernelPfS_S_iii_param_2];
	ld.param.u32 	%r37, [_Z13matmul_kernelPfS_S_iii_param_3];
	ld.param.u32 	%r38, [_Z13matmul_kernelPfS_S_iii_param_4];
	ld.param.u32 	%r39, [_Z13matmul_kernelPfS_S_iii_param_5];
	cvta.to.global.u64 	%rd1, %rd9;
	cvta.to.global.u64 	%rd2, %rd8;
	cvta.to.global.u64 	%rd3, %rd7;
	mov.u32 	%r40, %ntid.x;
	mov.u32 	%r41, %ctaid.x;
	mov.u32 	%r42, %tid.x;
	mad.lo.s32 	%r72, %r40, %r41, %r42;
	mov.u32 	%r43, %ntid.y;
	mov.u32 	%r44, %ctaid.y;
	mov.u32 	%r45, %tid.y;
	mad.lo.s32 	%r2, %r43, %r44, %r45;
	mov.u32 	%r46, %nctaid.x;
	mul.lo.s32 	%r3, %r40, %r46;
	mov.u32 	%r47, %nctaid.y;
	mul.lo.s32 	%r4, %r43, %r47;
	setp.ge.s32 	%p1, %r72, %r39;
	@%p1 bra 	$L__BB2_27;
	setp.lt.s32 	%p2, %r37, 1;
	@%p2 bra 	$L__BB2_18;
	and.b32  	%r5, %r37, 7;
	and.b32  	%r6, %r37, 2147483640;
	shl.b32 	%r7, %r38, 3;
	add.s64 	%rd4, %rd2, 16;
	mul.wide.s32 	%rd44, %r38, 4;
$L__BB2_3:
	setp.lt.s32 	%p11, %r2, %r38;
	@%p11 bra 	$L__BB2_5;
$L__BB2_4:
	add.s32 	%r72, %r72, %r3;
	setp.lt.s32 	%p21, %r72, %r39;
	@%p21 bra 	$L__BB2_3;
	bra.uni 	$L__BB2_27;
$L__BB2_5:
	mul.lo.s32 	%r10, %r72, %r37;
	mov.u32 	%r73, %r2;
$L__BB2_6:
	setp.lt.u32 	%p12, %r37, 8;
	mov.f32 	%f66, 0f00000000;
	mov.b32 	%r78, 0;
	@%p12 bra 	$L__BB2_9;
	and.b32  	%r61, %r37, 2147483640;
	neg.s32 	%r76, %r61;
	mov.f32 	%f66, 0f00000000;
	mov.u32 	%r74, %r10;
	mov.u32 	%r75, %r73;
$L__BB2_8:
	.pragma "nounroll";
	mul.wide.s32 	%rd20, %r74, 4;
	add.s64 	%rd21, %rd4, %rd20;
	ld.global.f32 	%f16, [%rd21+-16];
	mul.wide.s32 	%rd22, %r75, 4;
	add.s64 	%rd23, %rd1, %rd22;
	ld.global.f32 	%f17, [%rd23];
	fma.rn.f32 	%f18, %f16, %f17, %f66;
	ld.global.f32 	%f19, [%rd21+-12];
	mul.wide.s32 	%rd24, %r38, 4;
	add.s64 	%rd25, %rd23, %rd24;
	ld.global.f32 	%f20, [%rd25];
	fma.rn.f32 	%f21, %f19, %f20, %f18;
	ld.global.f32 	%f22, [%rd21+-8];
	add.s64 	%rd26, %rd25, %rd24;
	ld.global.f32 	%f23, [%rd26];
	fma.rn.f32 	%f24, %f22, %f23, %f21;
	ld.global.f32 	%f25, [%rd21+-4];
	add.s64 	%rd27, %rd26, %rd24;
	ld.global.f32 	%f26, [%rd27];
	fma.rn.f32 	%f27, %f25, %f26, %f24;
	ld.global.f32 	%f28, [%rd21];
	add.s64 	%rd28, %rd27, %rd24;
	ld.global.f32 	%f29, [%rd28];
	fma.rn.f32 	%f30, %f28, %f29, %f27;
	ld.global.f32 	%f31, [%rd21+4];
	add.s64 	%rd29, %rd28, %rd24;
	ld.global.f32 	%f32, [%rd29];
	fma.rn.f32 	%f33, %f31, %f32, %f30;
	ld.global.f32 	%f34, [%rd21+8];
	add.s64 	%rd30, %rd29, %rd24;
	ld.global.f32 	%f35, [%rd30];
	fma.rn.f32 	%f36, %f34, %f35, %f33;
	ld.global.f32 	%f37, [%rd21+12];
	add.s64 	%rd31, %rd30, %rd24;
	ld.global.f32 	%f38, [%rd31];
	fma.rn.f32 	%f66, %f37, %f38, %f36;
	add.s32 	%r76, %r76, 8;
	add.s32 	%r75, %r75, %r7;
	add.s32 	%r74, %r74, 8;
	setp.ne.s32 	%p13, %r76, 0;
	mov.u32 	%r78, %r6;
	@%p13 bra 	$L__BB2_8;
$L__BB2_9:
	setp.eq.s32 	%p14, %r5, 0;
	@%p14 bra 	$L__BB2_17;
	add.s32 	%r62, %r5, -1;
	setp.lt.u32 	%p15, %r62, 3;
	@%p15 bra 	$L__BB2_12;
	add.s32 	%r63, %r78, %r10;
	mul.wide.s32 	%rd32, %r63, 4;
	add.s64 	%rd33, %rd2, %rd32;
	ld.global.f32 	%f40, [%rd33];
	mad.lo.s32 	%r64, %r78, %r38, %r73;
	mul.wide.s32 	%rd34, %r64, 4;
	add.s64 	%rd35, %rd1, %rd34;
	ld.global.f32 	%f41, [%rd35];
	fma.rn.f32 	%f42, %f40, %f41, %f66;
	ld.global.f32 	%f43, [%rd33+4];
	add.s64 	%rd37, %rd35, %rd44;
	ld.global.f32 	%f44, [%rd37];
	fma.rn.f32 	%f45, %f43, %f44, %f42;
	ld.global.f32 	%f46, [%rd33+8];
	add.s64 	%rd38, %rd37, %rd44;
	ld.global.f32 	%f47, [%rd38];
	fma.rn.f32 	%f48, %f46, %f47, %f45;
	ld.global.f32 	%f49, [%rd33+12];
	add.s64 	%rd39, %rd38, %rd44;
	ld.global.f32 	%f50, [%rd39];
	fma.rn.f32 	%f66, %f49, %f50, %f48;
	add.s32 	%r78, %r78, 4;
$L__BB2_12:
	and.b32  	%r65, %r37, 3;
	setp.eq.s32 	%p16, %r65, 0;
	@%p16 bra 	$L__BB2_17;
	setp.eq.s32 	%p17, %r65, 1;
	@%p17 bra 	$L__BB2_15;
	add.s32 	%r66, %r78, %r10;
	mul.wide.s32 	%rd40, %r66, 4;
	add.s64 	%rd41, %rd2, %rd40;
	ld.global.f32 	%f52, [%rd41];
	mad.lo.s32 	%r67, %r78, %r38, %r73;
	mul.wide.s32 	%rd42, %r67, 4;
	add.s64 	%rd43, %rd1, %rd42;
	ld.global.f32 	%f53, [%rd43];
	fma.rn.f32 	%f54, %f52, %f53, %f66;
	ld.global.f32 	%f55, [%rd41+4];
	add.s64 	%rd45, %rd43, %rd44;
	ld.global.f32 	%f56, [%rd45];
	fma.rn.f32 	%f66, %f55, %f56, %f54;
	add.s32 	%r78, %r78, 2;
$L__BB2_15:
	and.b32  	%r68, %r37, 1;
	setp.eq.b32 	%p18, %r68, 1;
	not.pred 	%p19, %p18;
	@%p19 bra 	$L__BB2_17;
	add.s32 	%r69, %r78, %r10;
	mul.wide.s32 	%rd46, %r69, 4;
	add.s64 	%rd47, %rd2, %rd46;
	ld.global.f32 	%f57, [%rd47];
	mad.lo.s32 	%r70, %r78, %r38, %r73;
	mul.wide.s32 	%rd48, %r70, 4;
	add.s64 	%rd49, %rd1, %rd48;
	ld.global.f32 	%f58, [%rd49];
	fma.rn.f32 	%f66, %f57, %f58, %f66;
$L__BB2_17:
	ld.param.u64 	%rd53, [_Z13matmul_kernelPfS_S_iii_param_0];
	mad.lo.s32 	%r71, %r72, %r38, %r73;
	cvta.to.global.u64 	%rd50, %rd53;
	mul.wide.s32 	%rd51, %r71, 4;
	add.s64 	%rd52, %rd50, %rd51;
	st.global.f32 	[%rd52], %f66;
	add.s32 	%r73, %r73, %r4;
	setp.lt.s32 	%p20, %r73, %r38;
	@%p20 bra 	$L__BB2_6;
	bra.uni 	$L__BB2_4;
$L__BB2_18:
	add.s32 	%r25, %r2, %r4;
	max.s32 	%r48, %r38, %r25;
	setp.lt.s32 	%p3, %r25, %r38;
	selp.u32 	%r49, 1, 0, %p3;
	add.s32 	%r50, %r25, %r49;
	sub.s32 	%r51, %r48, %r50;
	div.u32 	%r52, %r51, %r4;
	add.s32 	%r26, %r52, %r49;
	and.b32  	%r27, %r26, 3;
	add.s32 	%r28, %r25, %r4;
	add.s32 	%r29, %r28, %r4;
$L__BB2_19:
	setp.ge.s32 	%p4, %r2, %r38;
	@%p4 bra 	$L__BB2_26;
	setp.eq.s32 	%p5, %r27, 3;
	mul.lo.s32 	%r31, %r72, %r38;
	mov.u32 	%r81, %r2;
	@%p5 bra 	$L__BB2_24;
	setp.eq.s32 	%p6, %r27, 0;
	add.s32 	%r53, %r2, %r31;
	mul.wide.s32 	%rd10, %r53, 4;
	add.s64 	%rd5, %rd3, %rd10;
	mov.b32 	%r54, 0;
	st.global.u32 	[%rd5], %r54;
	mov.u32 	%r81, %r25;
	@%p6 bra 	$L__BB2_24;
	setp.eq.s32 	%p7, %r27, 1;
	shl.b32 	%r32, %r4, 2;
	cvt.u64.u32 	%rd11, %r32;
	add.s64 	%rd6, %rd5, %rd11;
	mov.b32 	%r55, 0;
	st.global.u32 	[%rd6], %r55;
	mov.u32 	%r81, %r28;
	@%p7 bra 	$L__BB2_24;
	add.s64 	%rd13, %rd6, %rd11;
	mov.b32 	%r56, 0;
	st.global.u32 	[%rd13], %r56;
	mov.u32 	%r81, %r29;
$L__BB2_24:
	setp.lt.u32 	%p8, %r26, 3;
	@%p8 bra 	$L__BB2_26;
$L__BB2_25:
	add.s32 	%r57, %r81, %r31;
	mul.wide.s32 	%rd14, %r57, 4;
	add.s64 	%rd15, %rd3, %rd14;
	mov.b32 	%r58, 0;
	st.global.u32 	[%rd15], %r58;
	shl.b32 	%r59, %r4, 2;
	cvt.u64.u32 	%rd16, %r59;
	add.s64 	%rd17, %rd15, %rd16;
	st.global.u32 	[%rd17], %r58;
	add.s64 	%rd18, %rd17, %rd16;
	st.global.u32 	[%rd18], %r58;
	add.s64 	%rd19, %rd18, %rd16;
	st.global.u32 	[%rd19], %r58;
	add.s32 	%r81, %r59, %r81;
	setp.lt.s32 	%p9, %r81, %r38;
	@%p9 bra 	$L__BB2_25;
$L__BB2_26:
	add.s32 	%r72, %r72, %r3;
	setp.lt.s32 	%p10, %r72, %r39;
	@%p10 bra 	$L__BB2_19;
$L__BB2_27:
	ret;

}
	// .globl	_Z7softmaxPKfPfii
.visible .entry _Z7softmaxPKfPfii(
	.param .u64 .ptr .align 1 _Z7softmaxPKfPfii_param_0,
	.param .u64 .ptr .align 1 _Z7softmaxPKfPfii_param_1,
	.param .u32 _Z7softmaxPKfPfii_param_2,
	.param .u32 _Z7softmaxPKfPfii_param_3
)
{
	.reg .pred 	%p<28>;
	.reg .b32 	%r<120>;
	.reg .b32 	%f<497>;
	.reg .b64 	%rd<58>;

	ld.param.u64 	%rd14, [_Z7softmaxPKfPfii_param_0];
	ld.param.u64 	%rd15, [_Z7softmaxPKfPfii_param_1];
	ld.param.s32 	%rd4, [_Z7softmaxPKfPfii_param_2];
	ld.param.u32 	%r30, [_Z7softmaxPKfPfii_param_3];
	cvta.to.global.u64 	%rd1, %rd15;
	cvta.to.global.u64 	%rd2, %rd14;
	mov.u32 	%r31, %ctaid.x;
	mov.u32 	%r32, %ntid.x;
	mov.u32 	%r33, %tid.x;
	mad.lo.s32 	%r34, %r31, %r32, %r33;
	cvt.u64.u32 	%rd56, %r34;
	mov.u32 	%r35, %nctaid.x;
	mul.lo.s32 	%r1, %r32, %r35;
	setp.ge.u64 	%p1, %rd56, %rd4;
	setp.lt.s32 	%p2, %r30, 1;
	or.pred  	%p3, %p1, %p2;
	@%p3 bra 	$L__BB3_38;
	and.b32  	%r2, %r30, 15;
	and.b32  	%r3, %r30, 7;
	and.b32  	%r4, %r30, 3;
	and.b32  	%r5, %r30, 2147483632;
	and.b32  	%r6, %r30, 2147483640;
	and.b32  	%r7, %r30, 1;
	cvt.u64.u32 	%rd5, %r1;
$L__BB3_2:
	setp.lt.u32 	%p4, %r30, 16;
	cvt.u32.u64 	%r37, %rd56;
	mul.lo.s32 	%r38, %r30, %r37;
	cvt.s64.s32 	%rd7, %r38;
	mov.f32 	%f496, 0fFF800000;
	mov.b32 	%r118, 0;
	@%p4 bra 	$L__BB3_5;
	and.b32  	%r39, %r30, 2147483632;
	neg.s32 	%r108, %r39;
	shl.b64 	%rd16, %rd7, 2;
	add.s64 	%rd17, %rd2, %rd16;
	add.s64 	%rd57, %rd17, 32;
	mov.f32 	%f496, 0fFF800000;
$L__BB3_4:
	.pragma "nounroll";
	ld.global.f32 	%f31, [%rd57+-32];
	max.f32 	%f32, %f496, %f31;
	ld.global.f32 	%f33, [%rd57+-28];
	max.f32 	%f34, %f32, %f33;
	ld.global.f32 	%f35, [%rd57+-24];
	max.f32 	%f36, %f34, %f35;
	ld.global.f32 	%f37, [%rd57+-20];
	max.f32 	%f38, %f36, %f37;
	ld.global.f32 	%f39, [%rd57+-16];
	max.f32 	%f40, %f38, %f39;
	ld.global.f32 	%f41, [%rd57+-12];
	max.f32 	%f42, %f40, %f41;
	ld.global.f32 	%f43, [%rd57+-8];
	max.f32 	%f44, %f42, %f43;
	ld.global.f32 	%f45, [%rd57+-4];
	max.f32 	%f46, %f44, %f45;
	ld.global.f32 	%f47, [%rd57];
	max.f32 	%f48, %f46, %f47;
	ld.global.f32 	%f49, [%rd57+4];
	max.f32 	%f50, %f48, %f49;
	ld.global.f32 	%f51, [%rd57+8];
	max.f32 	%f52, %f50, %f51;
	ld.global.f32 	%f53, [%rd57+12];
	max.f32 	%f54, %f52, %f53;
	ld.global.f32 	%f55, [%rd57+16];
	max.f32 	%f56, %f54, %f55;
	ld.global.f32 	%f57, [%rd57+20];
	max.f32 	%f58, %f56, %f57;
	ld.global.f32 	%f59, [%rd57+24];
	max.f32 	%f60, %f58, %f59;
	ld.global.f32 	%f61, [%rd57+28];
	max.f32 	%f496, %f60, %f61;
	add.s32 	%r108, %r108, 16;
	add.s64 	%rd57, %rd57, 64;
	setp.eq.s32 	%p5, %r108, 0;
	mov.u32 	%r118, %r5;
	@%p5 bra 	$L__BB3_5;
	bra.uni 	$L__BB3_4;
$L__BB3_5:
	shl.b64 	%rd18, %rd7, 2;
	add.s64 	%rd12, %rd2, %rd18;
	setp.eq.s32 	%p6, %r2, 0;
	@%p6 bra 	$L__BB3_15;
	add.s32 	%r40, %r2, -1;
	setp.lt.u32 	%p7, %r40, 7;
	@%p7 bra 	$L__BB3_8;
	mul.wide.u32 	%rd19, %r118, 4;
	add.s64 	%rd20, %rd12, %rd19;
	ld.global.f32 	%f63, [%rd20];
	max.f32 	%f64, %f496, %f63;
	ld.global.f32 	%f65, [%rd20+4];
	max.f32 	%f66, %f64, %f65;
	ld.global.f32 	%f67, [%rd20+8];
	max.f32 	%f68, %f66, %f67;
	ld.global.f32 	%f69, [%rd20+12];
	max.f32 	%f70, %f68, %f69;
	ld.global.f32 	%f71, [%rd20+16];
	max.f32 	%f72, %f70, %f71;
	ld.global.f32 	%f73, [%rd20+20];
	max.f32 	%f74, %f72, %f73;
	ld.global.f32 	%f75, [%rd20+24];
	max.f32 	%f76, %f74, %f75;
	ld.global.f32 	%f77, [%rd20+28];
	max.f32 	%f496, %f76, %f77;
	add.s32 	%r118, %r118, 8;
$L__BB3_8:
	setp.eq.s32 	%p8, %r3, 0;
	@%p8 bra 	$L__BB3_15;
	add.s32 	%r41, %r3, -1;
	setp.lt.u32 	%p9, %r41, 3;
	@%p9 bra 	$L__BB3_11;
	mul.wide.u32 	%rd21, %r118, 4;
	add.s64 	%rd22, %rd12, %rd21;
	ld.global.f32 	%f79, [%rd22];
	max.f32 	%f80, %f496, %f79;
	ld.global.f32 	%f81, [%rd22+4];
	max.f32 	%f82, %f80, %f81;
	ld.global.f32 	%f83, [%rd22+8];
	max.f32 	%f84, %f82, %f83;
	ld.global.f32 	%f85, [%rd22+12];
	max.f32 	%f496, %f84, %f85;
	add.s32 	%r118, %r118, 4;
$L__BB3_11:
	setp.eq.s32 	%p10, %r4, 0;
	@%p10 bra 	$L__BB3_15;
	setp.eq.s32 	%p11, %r4, 1;
	mul.wide.u32 	%rd23, %r118, 4;
	add.s64 	%rd13, %rd12, %rd23;
	ld.global.f32 	%f86, [%rd13];
	max.f32 	%f496, %f496, %f86;
	@%p11 bra 	$L__BB3_15;
	setp.eq.s32 	%p12, %r4, 2;
	ld.global.f32 	%f87, [%rd13+4];
	max.f32 	%f496, %f496, %f87;
	@%p12 bra 	$L__BB3_15;
	ld.global.f32 	%f88, [%rd13+8];
	max.f32 	%f496, %f496, %f88;
$L__BB3_15:
	setp.lt.u32 	%p13, %r30, 8;
	mov.f32 	%f489, 0f00000000;
	mov.b32 	%r111, 0;
	@%p13 bra 	$L__BB3_18;
	mov.f32 	%f489, 0f00000000;
	mov.b32 	%r109, 0;
$L__BB3_17:
	.pragma "nounroll";
	mul.wide.u32 	%rd24, %r109, 4;
	add.s64 	%rd25, %rd12, %rd24;
	ld.global.f32 	%f92, [%rd25];
	sub.f32 	%f93, %f92, %f496;
	fma.rn.f32 	%f94, %f93, 0f3BBB989D, 0f3F000000;
	cvt.sat.f32.f32 	%f95, %f94;
	mov.f32 	%f96, 0f4B400001;
	mov.f32 	%f97, 0f437C0000;
	fma.rm.f32 	%f98, %f95, %f97, %f96;
	add.f32 	%f99, %f98, 0fCB40007F;
	neg.f32 	%f100, %f99;
	fma.rn.f32 	%f101, %f93, 0f3FB8AA3B, %f100;
	fma.rn.f32 	%f102, %f93, 0f32A57060, %f101;
	mov.b32 	%r44, %f98;
	shl.b32 	%r45, %r44, 23;
	mov.b32 	%f103, %r45;
	ex2.approx.ftz.f32 	%f104, %f102;
	fma.rn.f32 	%f105, %f104, %f103, %f489;
	ld.global.f32 	%f106, [%rd25+4];
	sub.f32 	%f107, %f106, %f496;
	fma.rn.f32 	%f108, %f107, 0f3BBB989D, 0f3F000000;
	cvt.sat.f32.f32 	%f109, %f108;
	fma.rm.f32 	%f110, %f109, %f97, %f96;
	add.f32 	%f111, %f110, 0fCB40007F;
	neg.f32 	%f112, %f111;
	fma.rn.f32 	%f113, %f107, 0f3FB8AA3B, %f112;
	fma.rn.f32 	%f114, %f107, 0f32A57060, %f113;
	mov.b32 	%r46, %f110;
	shl.b32 	%r47, %r46, 23;
	mov.b32 	%f115, %r47;
	ex2.approx.ftz.f32 	%f116, %f114;
	fma.rn.f32 	%f117, %f116, %f115, %f105;
	ld.global.f32 	%f118, [%rd25+8];
	sub.f32 	%f119, %f118, %f496;
	fma.rn.f32 	%f120, %f119, 0f3BBB989D, 0f3F000000;
	cvt.sat.f32.f32 	%f121, %f120;
	fma.rm.f32 	%f122, %f121, %f97, %f96;
	add.f32 	%f123, %f122, 0fCB40007F;
	neg.f32 	%f124, %f123;
	fma.rn.f32 	%f125, %f119, 0f3FB8AA3B, %f124;
	fma.rn.f32 	%f126, %f119, 0f32A57060, %f125;
	mov.b32 	%r48, %f122;
	shl.b32 	%r49, %r48, 23;
	mov.b32 	%f127, %r49;
	ex2.approx.ftz.f32 	%f128, %f126;
	fma.rn.f32 	%f129, %f128, %f127, %f117;
	ld.global.f32 	%f130, [%rd25+12];
	sub.f32 	%f131, %f130, %f496;
	fma.rn.f32 	%f132, %f131, 0f3BBB989D, 0f3F000000;
	cvt.sat.f32.f32 	%f133, %f132;
	fma.rm.f32 	%f134, %f133, %f97, %f96;
	add.f32 	%f135, %f134, 0fCB40007F;
	neg.f32 	%f136, %f135;
	fma.rn.f32 	%f137, %f131, 0f3FB8AA3B, %f136;
	fma.rn.f32 	%f138, %f131, 0f32A57060, %f137;
	mov.b32 	%r50, %f134;
	shl.b32 	%r51, %r50, 23;
	mov.b32 	%f139, %r51;
	ex2.approx.ftz.f32 	%f140, %f138;
	fma.rn.f32 	%f141, %f140, %f139, %f129;
	ld.global.f32 	%f142, [%rd25+16];
	sub.f32 	%f143, %f142, %f496;
	fma.rn.f32 	%f144, %f143, 0f3BBB989D, 0f3F000000;
	cvt.sat.f32.f32 	%f145, %f144;
	fma.rm.f32 	%f146, %f145, %f97, %f96;
	add.f32 	%f147, %f146, 0fCB40007F;
	neg.f32 	%f148, %f147;
	fma.rn.f32 	%f149, %f143, 0f3FB8AA3B, %f148;
	fma.rn.f32 	%f150, %f143, 0f32A57060, %f149;
	mov.b32 	%r52, %f146;
	shl.b32 	%r53, %r52, 23;
	mov.b32 	%f151, %r53;
	ex2.approx.ftz.f32 	%f152, %f150;
	fma.rn.f32 	%f153, %f152, %f151, %f141;
	ld.global.f32 	%f154, [%rd25+20];
	sub.f32 	%f155, %f154, %f496;
	fma.rn.f32 	%f156, %f155, 0f3BBB989D, 0f3F000000;
	cvt.sat.f32.f32 	%f157, %f156;
	fma.rm.f32 	%f158, %f157, %f97, %f96;
	add.f32 	%f159, %f158, 0fCB40007F;
	neg.f32 	%f160, %f159;
	fma.rn.f32 	%f161, %f155, 0f3FB8AA3B, %f160;
	fma.rn.f32 	%f162, %f155, 0f32A57060, %f161;
	mov.b32 	%r54, %f158;
	shl.b32 	%r55, %r54, 23;
	mov.b32 	%f163, %r55;
	ex2.approx.ftz.f32 	%f164, %f162;
	fma.rn.f32 	%f165, %f164, %f163, %f153;
	ld.global.f32 	%f166, [%rd25+24];
	sub.f32 	%f167, %f166, %f496;
	fma.rn.f32 	%f168, %f167, 0f3BBB989D, 0f3F000000;
	cvt.sat.f32.f32 	%f169, %f168;
	fma.rm.f32 	%f170, %f169, %f97, %f96;
	add.f32 	%f171, %f170, 0fCB40007F;
	neg.f32 	%f172, %f171;
	fma.rn.f32 	%f173, %f167, 0f3FB8AA3B, %f172;
	fma.rn.f32 	%f174, %f167, 0f32A57060, %f173;
	mov.b32 	%r56, %f170;
	shl.b32 	%r57, %r56, 23;
	mov.b32 	%f175, %r57;
	ex2.approx.ftz.f32 	%f176, %f174;
	fma.rn.f32 	%f177, %f176, %f175, %f165;
	ld.global.f32 	%f178, [%rd25+28];
	sub.f32 	%f179, %f178, %f496;
	fma.rn.f32 	%f180, %f179, 0f3BBB989D, 0f3F000000;
	cvt.sat.f32.f32 	%f181, %f180;
	fma.rm.f32 	%f182, %f181, %f97, %f96;
	add.f32 	%f183, %f182, 0fCB40007F;
	neg.f32 	%f184, %f183;
	fma.rn.f32 	%f185, %f179, 0f3FB8AA3B, %f184;
	fma.rn.f32 	%f186, %f179, 0f32A57060, %f185;
	mov.b32 	%r58, %f182;
	shl.b32 	%r59, %r58, 23;
	mov.b32 	%f187, %r59;
	ex2.approx.ftz.f32 	%f188, %f186;
	fma.rn.f32 	%f489, %f188, %f187, %f177;
	add.s32 	%r109, %r109, 8;
	setp.ne.s32 	%p14, %r109, %r6;
	mov.u32 	%r111, %r6;
	@%p14 bra 	$L__BB3_17;
$L__BB3_18:
	setp.eq.s32 	%p15, %r3, 0;
	@%p15 bra 	$L__BB3_26;
	add.s32 	%r60, %r3, -1;
	setp.lt.u32 	%p16, %r60, 3;
	@%p16 bra 	$L__BB3_21;
	mul.wide.u32 	%rd26, %r111, 4;
	add.s64 	%rd27, %rd12, %rd26;
	ld.global.f32 	%f190, [%rd27];
	sub.f32 	%f191, %f190, %f496;
	fma.rn.f32 	%f192, %f191, 0f3BBB989D, 0f3F000000;
	cvt.sat.f32.f32 	%f193, %f192;
	mov.f32 	%f194, 0f4B400001;
	mov.f32 	%f195, 0f437C0000;
	fma.rm.f32 	%f196, %f193, %f195, %f194;
	add.f32 	%f197, %f196, 0fCB40007F;
	neg.f32 	%f198, %f197;
	fma.rn.f32 	%f199, %f191, 0f3FB8AA3B, %f198;
	fma.rn.f32 	%f200, %f191, 0f32A57060, %f199;
	mov.b32 	%r61, %f196;
	shl.b32 	%r62, %r61, 23;
	mov.b32 	%f201, %r62;
	ex2.approx.ftz.f32 	%f202, %f200;
	fma.rn.f32 	%f203, %f202, %f201, %f489;
	ld.global.f32 	%f204, [%rd27+4];
	sub.f32 	%f205, %f204, %f496;
	fma.rn.f32 	%f206, %f205, 0f3BBB989D, 0f3F000000;
	cvt.sat.f32.f32 	%f207, %f206;
	fma.rm.f32 	%f208, %f207, %f195, %f194;
	add.f32 	%f209, %f208, 0fCB40007F;
	neg.f32 	%f210, %f209;
	fma.rn.f32 	%f211, %f205, 0f3FB8AA3B, %f210;
	fma.rn.f32 	%f212, %f205, 0f32A57060, %f211;
	mov.b32 	%r63, %f208;
	shl.b32 	%r64, %r63, 23;
	mov.b32 	%f213, %r64;
	ex2.approx.ftz.f32 	%f214, %f212;
	fma.rn.f32 	%f215, %f214, %f213, %f203;
	ld.global.f32 	%f216, [%rd27+8];
	sub.f32 	%f217, %f216, %f496;
	fma.rn.f32 	%f218, %f217, 0f3BBB989D, 0f3F000000;
	cvt.sat.f32.f32 	%f219, %f218;
	fma.rm.f32 	%f220, %f219, %f195, %f194;
	add.f32 	%f221, %f220, 0fCB40007F;
	neg.f32 	%f222, %f221;
	fma.rn.f32 	%f223, %f217, 0f3FB8AA3B, %f222;
	fma.rn.f32 	%f224, %f217, 0f32A57060, %f223;
	mov.b32 	%r65, %f220;
	shl.b32 	%r66, %r65, 23;
	mov.b32 	%f225, %r66;
	ex2.approx.ftz.f32 	%f226, %f224;
	fma.rn.f32 	%f227, %f226, %f225, %f215;
	ld.global.f32 	%f228, [%rd27+12];
	sub.f32 	%f229, %f228, %f496;
	fma.rn.f32 	%f230, %f229, 0f3BBB989D, 0f3F000000;
	cvt.sat.f32.f32 	%f231, %f230;
	fma.rm.f32 	%f232, %f231, %f195, %f194;
	add.f32 	%f233, %f232, 0fCB40007F;
	neg.f32 	%f234, %f233;
	fma.rn.f32 	%f235, %f229, 0f3FB8AA3B, %f234;
	fma.rn.f32 	%f236, %f229, 0f32A57060, %f235;
	mov.b32 	%r67, %f232;
	shl.b32 	%r68, %r67, 23;
	mov.b32 	%f237, %r68;
	ex2.approx.ftz.f32 	%f238, %f236;
	fma.rn.f32 	%f489, %f238, %f237, %f227;
	add.s32 	%r111, %r111, 4;
$L__BB3_21:
	setp.eq.s32 	%p17, %r4, 0;
	@%p17 bra 	$L__BB3_26;
	setp.eq.s32 	%p18, %r4, 1;
	@%p18 bra 	$L__BB3_24;
	mul.wide.u32 	%rd28, %r111, 4;
	add.s64 	%rd29, %rd12, %rd28;
	ld.global.f32 	%f240, [%rd29];
	sub.f32 	%f241, %f240, %f496;
	fma.rn.f32 	%f242, %f241, 0f3BBB989D, 0f3F000000;
	cvt.sat.f32.f32 	%f243, %f242;
	mov.f32 	%f244, 0f4B400001;
	mov.f32 	%f245, 0f437C0000;
	fma.rm.f32 	%f246, %f243, %f245, %f244;
	add.f32 	%f247, %f246, 0fCB40007F;
	neg.f32 	%f248, %f247;
	fma.rn.f32 	%f249, %f241, 0f3FB8AA3B, %f248;
	fma.rn.f32 	%f250, %f241, 0f32A57060, %f249;
	mov.b32 	%r69, %f246;
	shl.b32 	%r70, %r69, 23;
	mov.b32 	%f251, %r70;
	ex2.approx.ftz.f32 	%f252, %f250;
	fma.rn.f32 	%f253, %f252, %f251, %f489;
	ld.global.f32 	%f254, [%rd29+4];
	sub.f32 	%f255, %f254, %f496;
	fma.rn.f32 	%f256, %f255, 0f3BBB989D, 0f3F000000;
	cvt.sat.f32.f32 	%f257, %f256;
	fma.rm.f32 	%f258, %f257, %f245, %f244;
	add.f32 	%f259, %f258, 0fCB40007F;
	neg.f32 	%f260, %f259;
	fma.rn.f32 	%f261, %f255, 0f3FB8AA3B, %f260;
	fma.rn.f32 	%f262, %f255, 0f32A57060, %f261;
	mov.b32 	%r71, %f258;
	shl.b32 	%r72, %r71, 23;
	mov.b32 	%f263, %r72;
	ex2.approx.ftz.f32 	%f264, %f262;
	fma.rn.f32 	%f489, %f264, %f263, %f253;
	add.s32 	%r111, %r111, 2;
$L__BB3_24:
	setp.eq.s32 	%p19, %r7, 0;
	@%p19 bra 	$L__BB3_26;
	mul.wide.u32 	%rd30, %r111, 4;
	add.s64 	%rd31, %rd12, %rd30;
	ld.global.f32 	%f265, [%rd31];
	sub.f32 	%f266, %f265, %f496;
	fma.rn.f32 	%f267, %f266, 0f3BBB989D, 0f3F000000;
	cvt.sat.f32.f32 	%f268, %f267;
	mov.f32 	%f269, 0f4B400001;
	mov.f32 	%f270, 0f437C0000;
	fma.rm.f32 	%f271, %f268, %f270, %f269;
	add.f32 	%f272, %f271, 0fCB40007F;
	neg.f32 	%f273, %f272;
	fma.rn.f32 	%f274, %f266, 0f3FB8AA3B, %f273;
	fma.rn.f32 	%f275, %f266, 0f32A57060, %f274;
	mov.b32 	%r73, %f271;
	shl.b32 	%r74, %r73, 23;
	mov.b32 	%f276, %r74;
	ex2.approx.ftz.f32 	%f277, %f275;
	fma.rn.f32 	%f489, %f277, %f276, %f489;
$L__BB3_26:
	setp.lt.u32 	%p20, %r30, 8;
	add.f32 	%f15, %f489, 0f2B8CBCCC;
	mov.b32 	%r115, 0;
	@%p20 bra 	$L__BB3_29;
	mov.b32 	%r113, 0;
$L__BB3_28:
	.pragma "nounroll";
	cvt.u64.u32 	%rd32, %r113;
	mul.wide.u32 	%rd33, %r113, 4;
	add.s64 	%rd34, %rd12, %rd33;
	ld.global.f32 	%f278, [%rd34];
	sub.f32 	%f279, %f278, %f496;
	fma.rn.f32 	%f280, %f279, 0f3BBB989D, 0f3F000000;
	cvt.sat.f32.f32 	%f281, %f280;
	mov.f32 	%f282, 0f4B400001;
	mov.f32 	%f283, 0f437C0000;
	fma.rm.f32 	%f284, %f281, %f283, %f282;
	add.f32 	%f285, %f284, 0fCB40007F;
	neg.f32 	%f286, %f285;
	fma.rn.f32 	%f287, %f279, 0f3FB8AA3B, %f286;
	fma.rn.f32 	%f288, %f279, 0f32A57060, %f287;
	mov.b32 	%r77, %f284;
	shl.b32 	%r78, %r77, 23;
	mov.b32 	%f289, %r78;
	ex2.approx.ftz.f32 	%f290, %f288;
	mul.f32 	%f291, %f290, %f289;
	div.rn.f32 	%f292, %f291, %f15;
	add.s64 	%rd35, %rd32, %rd7;
	shl.b64 	%rd36, %rd35, 2;
	add.s64 	%rd37, %rd1, %rd36;
	st.global.f32 	[%rd37], %f292;
	ld.global.f32 	%f293, [%rd34+4];
	sub.f32 	%f294, %f293, %f496;
	fma.rn.f32 	%f295, %f294, 0f3BBB989D, 0f3F000000;
	cvt.sat.f32.f32 	%f296, %f295;
	fma.rm.f32 	%f297, %f296, %f283, %f282;
	add.f32 	%f298, %f297, 0fCB40007F;
	neg.f32 	%f299, %f298;
	fma.rn.f32 	%f300, %f294, 0f3FB8AA3B, %f299;
	fma.rn.f32 	%f301, %f294, 0f32A57060, %f300;
	mov.b32 	%r79, %f297;
	shl.b32 	%r80, %r79, 23;
	mov.b32 	%f302, %r80;
	ex2.approx.ftz.f32 	%f303, %f301;
	mul.f32 	%f304, %f303, %f302;
	div.rn.f32 	%f305, %f304, %f15;
	st.global.f32 	[%rd37+4], %f305;
	ld.global.f32 	%f306, [%rd34+8];
	sub.f32 	%f307, %f306, %f496;
	fma.rn.f32 	%f308, %f307, 0f3BBB989D, 0f3F000000;
	cvt.sat.f32.f32 	%f309, %f308;
	fma.rm.f32 	%f310, %f309, %f283, %f282;
	add.f32 	%f311, %f310, 0fCB40007F;
	neg.f32 	%f312, %f311;
	fma.rn.f32 	%f313, %f307, 0f3FB8AA3B, %f312;
	fma.rn.f32 	%f314, %f307, 0f32A57060, %f313;
	mov.b32 	%r81, %f310;
	shl.b32 	%r82, %r81, 23;
	mov.b32 	%f315, %r82;
	ex2.approx.ftz.f32 	%f316, %f314;
	mul.f32 	%f317, %f316, %f315;
	div.rn.f32 	%f318, %f317, %f15;
	st.global.f32 	[%rd37+8], %f318;
	ld.global.f32 	%f319, [%rd34+12];
	sub.f32 	%f320, %f319, %f496;
	fma.rn.f32 	%f321, %f320, 0f3BBB989D, 0f3F000000;
	cvt.sat.f32.f32 	%f322, %f321;
	fma.rm.f32 	%f323, %f322, %f283, %f282;
	add.f32 	%f324, %f323, 0fCB40007F;
	neg.f32 	%f325, %f324;
	fma.rn.f32 	%f326, %f320, 0f3FB8AA3B, %f325;
	fma.rn.f32 	%f327, %f320, 0f32A57060, %f326;
	mov.b32 	%r83, %f323;
	shl.b32 	%r84, %r83, 23;
	mov.b32 	%f328, %r84;
	ex2.approx.ftz.f32 	%f329, %f327;
	mul.f32 	%f330, %f329, %f328;
	div.rn.f32 	%f331, %f330, %f15;
	st.global.f32 	[%rd37+12], %f331;
	ld.global.f32 	%f332, [%rd34+16];
	sub.f32 	%f333, %f332, %f496;
	fma.rn.f32 	%f334, %f333, 0f3BBB989D, 0f3F000000;
	cvt.sat.f32.f32 	%f335, %f334;
	fma.rm.f32 	%f336, %f335, %f283, %f282;
	add.f32 	%f337, %f336, 0fCB40007F;
	neg.f32 	%f338, %f337;
	fma.rn.f32 	%f339, %f333, 0f3FB8AA3B, %f338;
	fma.rn.f32 	%f340, %f333, 0f32A57060, %f339;
	mov.b32 	%r85, %f336;
	shl.b32 	%r86, %r85, 23;
	mov.b32 	%f341, %r86;
	ex2.approx.ftz.f32 	%f342, %f340;
	mul.f32 	%f343, %f342, %f341;
	div.rn.f32 	%f344, %f343, %f15;
	st.global.f32 	[%rd37+16], %f344;
	ld.global.f32 	%f345, [%rd34+20];
	sub.f32 	%f346, %f345, %f496;
	fma.rn.f32 	%f347, %f346, 0f3BBB989D, 0f3F000000;
	cvt.sat.f32.f32 	%f348, %f347;
	fma.rm.f32 	%f349, %f348, %f283, %f282;
	add.f32 	%f350, %f349, 0fCB40007F;
	neg.f32 	%f351, %f350;
	fma.rn.f32 	%f352, %f346, 0f3FB8AA3B, %f351;
	fma.rn.f32 	%f353, %f346, 0f32A57060, %f352;
	mov.b32 	%r87, %f349;
	shl.b32 	%r88, %r87, 23;
	mov.b32 	%f354, %r88;
	ex2.approx.ftz.f32 	%f355, %f353;
	mul.f32 	%f356, %f355, %f354;
	div.rn.f32 	%f357, %f356, %f15;
	st.global.f32 	[%rd37+20], %f357;
	ld.global.f32 	%f358, [%rd34+24];
	sub.f32 	%f359, %f358, %f496;
	fma.rn.f32 	%f360, %f359, 0f3BBB989D, 0f3F000000;
	cvt.sat.f32.f32 	%f361, %f360;
	fma.rm.f32 	%f362, %f361, %f283, %f282;
	add.f32 	%f363, %f362, 0fCB40007F;
	neg.f32 	%f364, %f363;
	fma.rn.f32 	%f365, %f359, 0f3FB8AA3B, %f364;
	fma.rn.f32 	%f366, %f359, 0f32A57060, %f365;
	mov.b32 	%r89, %f362;
	shl.b32 	%r90, %r89, 23;
	mov.b32 	%f367, %r90;
	ex2.approx.ftz.f32 	%f368, %f366;
	mul.f32 	%f369, %f368, %f367;
	div.rn.f32 	%f370, %f369, %f15;
	st.global.f32 	[%rd37+24], %f370;
	ld.global.f32 	%f371, [%rd34+28];
	sub.f32 	%f372, %f371, %f496;
	fma.rn.f32 	%f373, %f372, 0f3BBB989D, 0f3F000000;
	cvt.sat.f32.f32 	%f374, %f373;
	fma.rm.f32 	%f375, %f374, %f283, %f282;
	add.f32 	%f376, %f375, 0fCB40007F;
	neg.f32 	%f377, %f376;
	fma.rn.f32 	%f378, %f372, 0f3FB8AA3B, %f377;
	fma.rn.f32 	%f379, %f372, 0f32A57060, %f378;
	mov.b32 	%r91, %f375;
	shl.b32 	%r92, %r91, 23;
	mov.b32 	%f380, %r92;
	ex2.approx.ftz.f32 	%f381, %f379;
	mul.f32 	%f382, %f381, %f380;
	div.rn.f32 	%f383, %f382, %f15;
	st.global.f32 	[%rd37+28], %f383;
	add.s32 	%r113, %r113, 8;
	setp.ne.s32 	%p21, %r113, %r6;
	mov.u32 	%r115, %r6;
	@%p21 bra 	$L__BB3_28;
$L__BB3_29:
	setp.eq.s32 	%p22, %r3, 0;
	@%p22 bra 	$L__BB3_37;
	add.s32 	%r93, %r3, -1;
	setp.lt.u32 	%p23, %r93, 3;
	@%p23 bra 	$L__BB3_32;
	cvt.u64.u32 	%rd38, %r115;
	mul.wide.u32 	%rd39, %r115, 4;
	add.s64 	%rd40, %rd12, %rd39;
	ld.global.f32 	%f384, [%rd40];
	sub.f32 	%f385, %f384, %f496;
	fma.rn.f32 	%f386, %f385, 0f3BBB989D, 0f3F000000;
	cvt.sat.f32.f32 	%f387, %f386;
	mov.f32 	%f388, 0f4B400001;
	mov.f32 	%f389, 0f437C0000;
	fma.rm.f32 	%f390, %f387, %f389, %f388;
	add.f32 	%f391, %f390, 0fCB40007F;
	neg.f32 	%f392, %f391;
	fma.rn.f32 	%f393, %f385, 0f3FB8AA3B, %f392;
	fma.rn.f32 	%f394, %f385, 0f32A57060, %f393;
	mov.b32 	%r94, %f390;
	shl.b32 	%r95, %r94, 23;
	mov.b32 	%f395, %r95;
	ex2.approx.ftz.f32 	%f396, %f394;
	mul.f32 	%f397, %f396, %f395;
	div.rn.f32 	%f398, %f397, %f15;
	add.s64 	%rd41, %rd38, %rd7;
	shl.b64 	%rd42, %rd41, 2;
	add.s64 	%rd43, %rd1, %rd42;
	st.global.f32 	[%rd43], %f398;
	ld.global.f32 	%f399, [%rd40+4];
	sub.f32 	%f400, %f399, %f496;
	fma.rn.f32 	%f401, %f400, 0f3BBB989D, 0f3F000000;
	cvt.sat.f32.f32 	%f402, %f401;
	fma.rm.f32 	%f403, %f402, %f389, %f388;
	add.f32 	%f404, %f403, 0fCB40007F;
	neg.f32 	%f405, %f404;
	fma.rn.f32 	%f406, %f400, 0f3FB8AA3B, %f405;
	fma.rn.f32 	%f407, %f400, 0f32A57060, %f406;
	mov.b32 	%r96, %f403;
	shl.b32 	%r97, %r96, 23;
	mov.b32 	%f408, %r97;
	ex2.approx.ftz.f32 	%f409, %f407;
	mul.f32 	%f410, %f409, %f408;
	div.rn.f32 	%f411, %f410, %f15;
	st.global.f32 	[%rd43+4], %f411;
	ld.global.f32 	%f412, [%rd40+8];
	sub.f32 	%f413, %f412, %f496;
	fma.rn.f32 	%f414, %f413, 0f3BBB989D, 0f3F000000;
	cvt.sat.f32.f32 	%f415, %f414;
	fma.rm.f32 	%f416, %f415, %f389, %f388;
	add.f32 	%f417, %f416, 0fCB40007F;
	neg.f32 	%f418, %f417;
	fma.rn.f32 	%f419, %f413, 0f3FB8AA3B, %f418;
	fma.rn.f32 	%f420, %f413, 0f32A57060, %f419;
	mov.b32 	%r98, %f416;
	shl.b32 	%r99, %r98, 23;
	mov.b32 	%f421, %r99;
	ex2.approx.ftz.f32 	%f422, %f420;
	mul.f32 	%f423, %f422, %f421;
	div.rn.f32 	%f424, %f423, %f15;
	st.global.f32 	[%rd43+8], %f424;
	ld.global.f32 	%f425, [%rd40+12];
	sub.f32 	%f426, %f425, %f496;
	fma.rn.f32 	%f427, %f426, 0f3BBB989D, 0f3F000000;
	cvt.sat.f32.f32 	%f428, %f427;
	fma.rm.f32 	%f429, %f428, %f389, %f388;
	add.f32 	%f430, %f429, 0fCB40007F;
	neg.f32 	%f431, %f430;
	fma.rn.f32 	%f432, %f426, 0f3FB8AA3B, %f431;
	fma.rn.f32 	%f433, %f426, 0f32A57060, %f432;
	mov.b32 	%r100, %f429;
	shl.b32 	%r101, %r100, 23;
	mov.b32 	%f434, %r101;
	ex2.approx.ftz.f32 	%f435, %f433;
	mul.f32 	%f436, %f435, %f434;
	div.rn.f32 	%f437, %f436, %f15;
	st.global.f32 	[%rd43+12], %f437;
	add.s32 	%r115, %r115, 4;
$L__BB3_32:
	setp.eq.s32 	%p24, %r4, 0;
	@%p24 bra 	$L__BB3_37;
	setp.eq.s32 	%p25, %r4, 1;
	@%p25 bra 	$L__BB3_35;
	cvt.u64.u32 	%rd44, %r115;
	mul.wide.u32 	%rd45, %r115, 4;
	add.s64 	%rd46, %rd12, %rd45;
	ld.global.f32 	%f438, [%rd46];
	sub.f32 	%f439, %f438, %f496;
	fma.rn.f32 	%f440, %f439, 0f3BBB989D, 0f3F000000;
	cvt.sat.f32.f32 	%f441, %f440;
	mov.f32 	%f442, 0f4B400001;
	mov.f32 	%f443, 0f437C0000;
	fma.rm.f32 	%f444, %f441, %f443, %f442;
	add.f32 	%f445, %f444, 0fCB40007F;
	neg.f32 	%f446, %f445;
	fma.rn.f32 	%f447, %f439, 0f3FB8AA3B, %f446;
	fma.rn.f32 	%f448, %f439, 0f32A57060, %f447;
	mov.b32 	%r102, %f444;
	shl.b32 	%r103, %r102, 23;
	mov.b32 	%f449, %r103;
	ex2.approx.ftz.f32 	%f450, %f448;
	mul.f32 	%f451, %f450, %f449;
	div.rn.f32 	%f452, %f451, %f15;
	add.s64 	%rd47, %rd44, %rd7;
	shl.b64 	%rd48, %rd47, 2;
	add.s64 	%rd49, %rd1, %rd48;
	st.global.f32 	[%rd49], %f452;
	ld.global.f32 	%f453, [%rd46+4];
	sub.f32 	%f454, %f453, %f496;
	fma.rn.f32 	%f455, %f454, 0f3BBB989D, 0f3F000000;
	cvt.sat.f32.f32 	%f456, %f455;
	fma.rm.f32 	%f457, %f456, %f443, %f442;
	add.f32 	%f458, %f457, 0fCB40007F;
	neg.f32 	%f459, %f458;
	fma.rn.f32 	%f460, %f454, 0f3FB8AA3B, %f459;
	fma.rn.f32 	%f461, %f454, 0f32A57060, %f460;
	mov.b32 	%r104, %f457;
	shl.b32 	%r105, %r104, 23;
	mov.b32 	%f462, %r105;
	ex2.approx.ftz.f32 	%f463, %f461;
	mul.f32 	%f464, %f463, %f462;
	div.rn.f32 	%f465, %f464, %f15;
	st.global.f32 	[%rd49+4], %f465;
	add.s32 	%r115, %r115, 2;
$L__BB3_35:
	setp.eq.s32 	%p26, %r7, 0;
	@%p26 bra 	$L__BB3_37;
	cvt.u64.u32 	%rd50, %r115;
	mul.wide.u32 	%rd51, %r115, 4;
	add.s64 	%rd52, %rd12, %rd51;
	ld.global.f32 	%f466, [%rd52];
	sub.f32 	%f467, %f466, %f496;
	fma.rn.f32 	%f468, %f467, 0f3BBB989D, 0f3F000000;
	cvt.sat.f32.f32 	%f469, %f468;
	mov.f32 	%f470, 0f4B400001;
	mov.f32 	%f471, 0f437C0000;
	fma.rm.f32 	%f472, %f469, %f471, %f470;
	add.f32 	%f473, %f472, 0fCB40007F;
	neg.f32 	%f474, %f473;
	fma.rn.f32 	%f475, %f467, 0f3FB8AA3B, %f474;
	fma.rn.f32 	%f476, %f467, 0f32A57060, %f475;
	mov.b32 	%r106, %f472;
	shl.b32 	%r107, %r106, 23;
	mov.b32 	%f477, %r107;
	ex2.approx.ftz.f32 	%f478, %f476;
	mul.f32 	%f479, %f478, %f477;
	div.rn.f32 	%f480, %f479, %f15;
	add.s64 	%rd53, %rd50, %rd7;
	shl.b64 	%rd54, %rd53, 2;
	add.s64 	%rd55, %rd1, %rd54;
	st.global.f32 	[%rd55], %f480;
$L__BB3_37:
	add.s64 	%rd56, %rd56, %rd5;
	setp.lt.u64 	%p27, %rd56, %rd4;
	@%p27 bra 	$L__BB3_2;
$L__BB3_38:
	ret;

}
	// .globl	_Z24scce_loss_forward_kernelPKfPKhPfii
.visible .entry _Z24scce_loss_forward_kernelPKfPKhPfii(
	.param .u64 .ptr .align 1 _Z24scce_loss_forward_kernelPKfPKhPfii_param_0,
	.param .u64 .ptr .align 1 _Z24scce_loss_forward_kernelPKfPKhPfii_param_1,
	.param .u64 .ptr .align 1 _Z24scce_loss_forward_kernelPKfPKhPfii_param_2,
	.param .u32 _Z24scce_loss_forward_kernelPKfPKhPfii_param_3,
	.param .u32 _Z24scce_loss_forward_kernelPKfPKhPfii_param_4
)
{
	.reg .pred 	%p<6>;
	.reg .b32 	%r<12>;
	.reg .b32 	%f<25>;
	.reg .b64 	%rd<22>;

	ld.param.u64 	%rd10, [_Z24scce_loss_forward_kernelPKfPKhPfii_param_0];
	ld.param.u64 	%rd11, [_Z24scce_loss_forward_kernelPKfPKhPfii_param_1];
	ld.param.u64 	%rd12, [_Z24scce_loss_forward_kernelPKfPKhPfii_param_2];
	ld.param.s32 	%rd2, [_Z24scce_loss_forward_kernelPKfPKhPfii_param_3];
	ld.param.u32 	%r2, [_Z24scce_loss_forward_kernelPKfPKhPfii_param_4];
	mov.u32 	%r3, %ctaid.x;
	mov.u32 	%r4, %ntid.x;
	mov.u32 	%r5, %tid.x;
	mad.lo.s32 	%r6, %r3, %r4, %r5;
	cvt.u64.u32 	%rd21, %r6;
	mov.u32 	%r7, %nctaid.x;
	mul.lo.s32 	%r1, %r4, %r7;
	setp.ge.u64 	%p1, %rd21, %rd2;
	@%p1 bra 	$L__BB4_3;
	cvt.u64.u32 	%rd3, %r2;
	cvt.u64.u32 	%rd4, %r1;
	cvta.to.global.u64 	%rd5, %rd11;
	cvta.to.global.u64 	%rd6, %rd10;
	cvta.to.global.u64 	%rd7, %rd12;
$L__BB4_2:
	add.s64 	%rd13, %rd5, %rd21;
	ld.global.u8 	%rd14, [%rd13];
	mad.lo.s64 	%rd15, %rd21, %rd3, %rd14;
	shl.b64 	%rd16, %rd15, 32;
	shr.s64 	%rd17, %rd16, 30;
	add.s64 	%rd18, %rd6, %rd17;
	ld.global.f32 	%f1, [%rd18];
	add.f32 	%f2, %f1, 0f3089705F;
	setp.lt.f32 	%p2, %f2, 0f00800000;
	mul.f32 	%f3, %f2, 0f4B000000;
	selp.f32 	%f4, %f3, %f2, %p2;
	selp.f32 	%f5, 0fC1B80000, 0f00000000, %p2;
	mov.b32 	%r8, %f4;
	add.s32 	%r9, %r8, -1059760811;
	and.b32  	%r10, %r9, -8388608;
	sub.s32 	%r11, %r8, %r10;
	mov.b32 	%f6, %r11;
	cvt.rn.f32.s32 	%f7, %r10;
	fma.rn.f32 	%f8, %f7, 0f34000000, %f5;
	add.f32 	%f9, %f6, 0fBF800000;
	fma.rn.f32 	%f10, %f9, 0fBE055027, 0f3E1039F6;
	fma.rn.f32 	%f11, %f10, %f9, 0fBDF8CDCC;
	fma.rn.f32 	%f12, %f11, %f9, 0f3E0F2955;
	fma.rn.f32 	%f13, %f12, %f9, 0fBE2AD8B9;
	fma.rn.f32 	%f14, %f13, %f9, 0f3E4CED0B;
	fma.rn.f32 	%f15, %f14, %f9, 0fBE7FFF22;
	fma.rn.f32 	%f16, %f15, %f9, 0f3EAAAA78;
	fma.rn.f32 	%f17, %f16, %f9, 0fBF000000;
	mul.f32 	%f18, %f9, %f17;
	fma.rn.f32 	%f19, %f18, %f9, %f9;
	fma.rn.f32 	%f20, %f8, 0f3F317218, %f19;
	setp.gt.u32 	%p3, %r8, 2139095039;
	fma.rn.f32 	%f21, %f4, 0f7F800000, 0f7F800000;
	selp.f32 	%f22, %f21, %f20, %p3;
	setp.eq.f32 	%p4, %f4, 0f00000000;
	neg.f32 	%f23, %f22;
	selp.f32 	%f24, 0f7F800000, %f23, %p4;
	shl.b64 	%rd19, %rd21, 2;
	add.s64 	%rd20, %rd7, %rd19;
	st.global.f32 	[%rd20], %f24;
	add.s64 	%rd21, %rd21, %rd4;
	setp.lt.u64 	%p5, %rd21, %rd2;
	@%p5 bra 	$L__BB4_2;
$L__BB4_3:
	ret;

}
	// .globl	_Z28scce_softmax_backward_kernelPKfPKhPfii
.visible .entry _Z28scce_softmax_backward_kernelPKfPKhPfii(
	.param .u64 .ptr .align 1 _Z28scce_softmax_backward_kernelPKfPKhPfii_param_0,
	.param .u64 .ptr .align 1 _Z28scce_softmax_backward_kernelPKfPKhPfii_param_1,
	.param .u64 .ptr .align 1 _Z28scce_softmax_backward_kernelPKfPKhPfii_param_2,
	.param .u32 _Z28scce_softmax_backward_kernelPKfPKhPfii_param_3,
	.param .u32 _Z28scce_softmax_backward_kernelPKfPKhPfii_param_4
)
{
	.reg .pred 	%p<27>;
	.reg .b32 	%r<45>;
	.reg .b32 	%f<63>;
	.reg .b64 	%rd<41>;

	ld.param.u64 	%rd17, [_Z28scce_softmax_backward_kernelPKfPKhPfii_param_0];
	ld.param.u64 	%rd16, [_Z28scce_softmax_backward_kernelPKfPKhPfii_param_1];
	ld.param.u64 	%rd18, [_Z28scce_softmax_backward_kernelPKfPKhPfii_param_2];
	ld.param.u32 	%r19, [_Z28scce_softmax_backward_kernelPKfPKhPfii_param_3];
	ld.param.u32 	%r18, [_Z28scce_softmax_backward_kernelPKfPKhPfii_param_4];
	cvta.to.global.u64 	%rd1, %rd18;
	cvta.to.global.u64 	%rd2, %rd17;
	mov.u32 	%r20, %ctaid.x;
	mov.u32 	%r21, %ntid.x;
	mov.u32 	%r22, %tid.x;
	mad.lo.s32 	%r23, %r20, %r21, %r22;
	cvt.u64.u32 	%rd38, %r23;
	mov.u32 	%r24, %nctaid.x;
	mul.lo.s32 	%r1, %r21, %r24;
	cvt.rn.f32.s32 	%f2, %r19;
	rcp.rn.f32 	%f1, %f2;
	cvt.s64.s32 	%rd4, %r19;
	setp.ge.u64 	%p1, %rd38, %rd4;
	setp.lt.s32 	%p2, %r18, 1;
	or.pred  	%p3, %p1, %p2;
	@%p3 bra 	$L__BB5_14;
	and.b32  	%r2, %r18, 7;
	add.s32 	%r3, %r2, -1;
	and.b32  	%r4, %r18, 3;
	and.b32  	%r5, %r18, 2147483640;
	and.b32  	%r6, %r18, 1;
	cvt.u64.u32 	%rd5, %r1;
	cvta.to.global.u64 	%rd6, %rd16;
$L__BB5_2:
	setp.lt.u32 	%p4, %r18, 8;
	cvt.u32.u64 	%r26, %rd38;
	mul.lo.s32 	%r27, %r18, %r26;
	cvt.s64.s32 	%rd8, %r27;
	add.s64 	%rd19, %rd6, %rd38;
	ld.global.u8 	%r7, [%rd19];
	mov.b32 	%r43, 0;
	@%p4 bra 	$L__BB5_5;
	neg.s32 	%r40, %r7;
	shl.b64 	%rd20, %rd8, 2;
	add.s64 	%rd21, %rd2, %rd20;
	add.s64 	%rd40, %rd21, 16;
	add.s64 	%rd22, %rd1, %rd20;
	add.s64 	%rd39, %rd22, 16;
	mov.b32 	%r41, 0;
$L__BB5_4:
	.pragma "nounroll";
	setp.eq.s32 	%p5, %r40, 0;
	selp.f32 	%f3, 0f3F800000, 0f00000000, %p5;
	ld.global.f32 	%f4, [%rd40+-16];
	sub.f32 	%f5, %f4, %f3;
	mul.f32 	%f6, %f1, %f5;
	st.global.f32 	[%rd39+-16], %f6;
	add.s32 	%r29, %r41, 1;
	setp.eq.s32 	%p6, %r29, %r7;
	selp.f32 	%f7, 0f3F800000, 0f00000000, %p6;
	ld.global.f32 	%f8, [%rd40+-12];
	sub.f32 	%f9, %f8, %f7;
	mul.f32 	%f10, %f1, %f9;
	st.global.f32 	[%rd39+-12], %f10;
	add.s32 	%r30, %r41, 2;
	setp.eq.s32 	%p7, %r30, %r7;
	selp.f32 	%f11, 0f3F800000, 0f00000000, %p7;
	ld.global.f32 	%f12, [%rd40+-8];
	sub.f32 	%f13, %f12, %f11;
	mul.f32 	%f14, %f1, %f13;
	st.global.f32 	[%rd39+-8], %f14;
	add.s32 	%r31, %r41, 3;
	setp.eq.s32 	%p8, %r31, %r7;
	selp.f32 	%f15, 0f3F800000, 0f00000000, %p8;
	ld.global.f32 	%f16, [%rd40+-4];
	sub.f32 	%f17, %f16, %f15;
	mul.f32 	%f18, %f1, %f17;
	st.global.f32 	[%rd39+-4], %f18;
	add.s32 	%r32, %r41, 4;
	setp.eq.s32 	%p9, %r32, %r7;
	selp.f32 	%f19, 0f3F800000, 0f00000000, %p9;
	ld.global.f32 	%f20, [%rd40];
	sub.f32 	%f21, %f20, %f19;
	mul.f32 	%f22, %f1, %f21;
	st.global.f32 	[%rd39], %f22;
	add.s32 	%r33, %r41, 5;
	setp.eq.s32 	%p10, %r33, %r7;
	selp.f32 	%f23, 0f3F800000, 0f00000000, %p10;
	ld.global.f32 	%f24, [%rd40+4];
	sub.f32 	%f25, %f24, %f23;
	mul.f32 	%f26, %f1, %f25;
	st.global.f32 	[%rd39+4], %f26;
	add.s32 	%r34, %r41, 6;
	setp.eq.s32 	%p11, %r34, %r7;
	selp.f32 	%f27, 0f3F800000, 0f00000000, %p11;
	ld.global.f32 	%f28, [%rd40+8];
	sub.f32 	%f29, %f28, %f27;
	mul.f32 	%f30, %f1, %f29;
	st.global.f32 	[%rd39+8], %f30;
	add.s32 	%r35, %r41, 7;
	setp.eq.s32 	%p12, %r35, %r7;
	selp.f32 	%f31, 0f3F800000, 0f00000000, %p12;
	ld.global.f32 	%f32, [%rd40+12];
	sub.f32 	%f33, %f32, %f31;
	mul.f32 	%f34, %f1, %f33;
	st.global.f32 	[%rd39+12], %f34;
	add.s32 	%r41, %r41, 8;
	add.s32 	%r40, %r40, 8;
	add.s64 	%rd40, %rd40, 32;
	add.s64 	%rd39, %rd39, 32;
	setp.ne.s32 	%p13, %r41, %r5;
	mov.u32 	%r43, %r5;
	@%p13 bra 	$L__BB5_4;
$L__BB5_5:
	setp.eq.s32 	%p14, %r2, 0;
	@%p14 bra 	$L__BB5_13;
	setp.lt.u32 	%p15, %r3, 3;
	@%p15 bra 	$L__BB5_8;
	setp.eq.s32 	%p16, %r43, %r7;
	selp.f32 	%f35, 0f3F800000, 0f00000000, %p16;
	cvt.u64.u32 	%rd23, %r43;
	add.s64 	%rd24, %rd23, %rd8;
	shl.b64 	%rd25, %rd24, 2;
	add.s64 	%rd26, %rd2, %rd25;
	ld.global.f32 	%f36, [%rd26];
	sub.f32 	%f37, %f36, %f35;
	mul.f32 	%f38, %f1, %f37;
	add.s64 	%rd27, %rd1, %rd25;
	st.global.f32 	[%rd27], %f38;
	add.s32 	%r36, %r43, 1;
	setp.eq.s32 	%p17, %r36, %r7;
	selp.f32 	%f39, 0f3F800000, 0f00000000, %p17;
	ld.global.f32 	%f40, [%rd26+4];
	sub.f32 	%f41, %f40, %f39;
	mul.f32 	%f42, %f1, %f41;
	st.global.f32 	[%rd27+4], %f42;
	add.s32 	%r37, %r43, 2;
	setp.eq.s32 	%p18, %r37, %r7;
	selp.f32 	%f43, 0f3F800000, 0f00000000, %p18;
	ld.global.f32 	%f44, [%rd26+8];
	sub.f32 	%f45, %f44, %f43;
	mul.f32 	%f46, %f1, %f45;
	st.global.f32 	[%rd27+8], %f46;
	add.s32 	%r38, %r43, 3;
	setp.eq.s32 	%p19, %r38, %r7;
	selp.f32 	%f47, 0f3F800000, 0f00000000, %p19;
	ld.global.f32 	%f48, [%rd26+12];
	sub.f32 	%f49, %f48, %f47;
	mul.f32 	%f50, %f1, %f49;
	st.global.f32 	[%rd27+12], %f50;
	add.s32 	%r43, %r43, 4;
$L__BB5_8:
	setp.eq.s32 	%p20, %r4, 0;
	@%p20 bra 	$L__BB5_13;
	setp.eq.s32 	%p21, %r4, 1;
	@%p21 bra 	$L__BB5_11;
	setp.eq.s32 	%p22, %r43, %r7;
	selp.f32 	%f51, 0f3F800000, 0f00000000, %p22;
	cvt.u64.u32 	%rd28, %r43;
	add.s64 	%rd29, %rd28, %rd8;
	shl.b64 	%rd30, %rd29, 2;
	add.s64 	%rd31, %rd2, %rd30;
	ld.global.f32 	%f52, [%rd31];
	sub.f32 	%f53, %f52, %f51;
	mul.f32 	%f54, %f1, %f53;
	add.s64 	%rd32, %rd1, %rd30;
	st.global.f32 	[%rd32], %f54;
	add.s32 	%r39, %r43, 1;
	setp.eq.s32 	%p23, %r39, %r7;
	selp.f32 	%f55, 0f3F800000, 0f00000000, %p23;
	ld.global.f32 	%f56, [%rd31+4];
	sub.f32 	%f57, %f56, %f55;
	mul.f32 	%f58, %f1, %f57;
	st.global.f32 	[%rd32+4], %f58;
	add.s32 	%r43, %r43, 2;
$L__BB5_11:
	setp.eq.s32 	%p24, %r6, 0;
	@%p24 bra 	$L__BB5_13;
	setp.eq.s32 	%p25, %r43, %r7;
	selp.f32 	%f59, 0f3F800000, 0f00000000, %p25;
	cvt.u64.u32 	%rd33, %r43;
	add.s64 	%rd34, %rd33, %rd8;
	shl.b64 	%rd35, %rd34, 2;
	add.s64 	%rd36, %rd2, %rd35;
	ld.global.f32 	%f60, [%rd36];
	sub.f32 	%f61, %f60, %f59;
	mul.f32 	%f62, %f1, %f61;
	add.s64 	%rd37, %rd1, %rd35;
	st.global.f32 	[%rd37], %f62;
$L__BB5_13:
	add.s64 	%rd38, %rd38, %rd5;
	setp.lt.u64 	%p26, %rd38, %rd4;
	@%p26 bra 	$L__BB5_2;
$L__BB5_14:
	ret;

}
	// .globl	_Z32calculate_weight_gradient_kernelPfPKfS1_iii
.visible .entry _Z32calculate_weight_gradient_kernelPfPKfS1_iii(
	.param .u64 .ptr .align 1 _Z32calculate_weight_gradient_kernelPfPKfS1_iii_param_0,
	.param .u64 .ptr .align 1 _Z32calculate_weight_gradient_kernelPfPKfS1_iii_param_1,
	.param .u64 .ptr .align 1 _Z32calculate_weight_gradient_kernelPfPKfS1_iii_param_2,
	.param .u32 _Z32calculate_weight_gradient_kernelPfPKfS1_iii_param_3,
	.param .u32 _Z32calculate_weight_gradient_kernelPfPKfS1_iii_param_4,
	.param .u32 _Z32calculate_weight_gradient_kernelPfPKfS1_iii_param_5
)
{
	.reg .pred 	%p<22>;
	.reg .b32 	%r<89>;
	.reg .b32 	%f<67>;
	.reg .b64 	%rd<65>;

	ld.param.u64 	%rd6, [_Z32calculate_weight_gradient_kernelPfPKfS1_iii_param_0];
	ld.param.u64 	%rd7, [_Z32calculate_weight_gradient_kernelPfPKfS1_iii_param_1];
	ld.param.u64 	%rd8, [_Z32calculate_weight_gradient_kernelPfPKfS1_iii_param_2];
	ld.param.u32 	%r37, [_Z32calculate_weight_gradient_kernelPfPKfS1_iii_param_3];
	ld.param.u32 	%r38, [_Z32calculate_weight_gradient_kernelPfPKfS1_iii_param_4];
	cvta.to.global.u64 	%rd1, %rd8;
	cvta.to.global.u64 	%rd2, %rd7;
	cvta.to.global.u64 	%rd3, %rd6;
	mov.u32 	%r40, %ctaid.x;
	mov.u32 	%r41, %ntid.x;
	mov.u32 	%r42, %tid.x;
	mad.lo.s32 	%r78, %r40, %r41, %r42;
	mov.u32 	%r43, %ctaid.y;
	mov.u32 	%r44, %ntid.y;
	mov.u32 	%r45, %tid.y;
	mad.lo.s32 	%r2, %r43, %r44, %r45;
	mov.u32 	%r46, %nctaid.x;
	mul.lo.s32 	%r3, %r41, %r46;
	mov.u32 	%r47, %nctaid.y;
	mul.lo.s32 	%r4, %r44, %r47;
	setp.ge.s32 	%p1, %r78, %r37;
	@%p1 bra 	$L__BB6_27;
	ld.param.u32 	%r72, [_Z32calculate_weight_gradient_kernelPfPKfS1_iii_param_5];
	setp.lt.s32 	%p2, %r72, 1;
	@%p2 bra 	$L__BB6_18;
	ld.param.u32 	%r73, [_Z32calculate_weight_gradient_kernelPfPKfS1_iii_param_5];
	and.b32  	%r5, %r73, 7;
	and.b32  	%r6, %r73, 2147483640;
	shl.b32 	%r7, %r38, 3;
	shl.b32 	%r8, %r37, 3;
	mul.wide.s32 	%rd55, %r37, 4;
	mul.wide.s32 	%rd57, %r38, 4;
$L__BB6_3:
	setp.lt.s32 	%p11, %r2, %r38;
	@%p11 bra 	$L__BB6_5;
$L__BB6_4:
	add.s32 	%r78, %r78, %r3;
	setp.lt.s32 	%p21, %r78, %r37;
	@%p21 bra 	$L__BB6_3;
	bra.uni 	$L__BB6_27;
$L__BB6_5:
	mov.u32 	%r79, %r2;
$L__BB6_6:
	ld.param.u32 	%r74, [_Z32calculate_weight_gradient_kernelPfPKfS1_iii_param_5];
	setp.lt.u32 	%p12, %r74, 8;
	mov.f32 	%f66, 0f00000000;
	mov.b32 	%r84, 0;
	@%p12 bra 	$L__BB6_9;
	ld.param.u32 	%r75, [_Z32calculate_weight_gradient_kernelPfPKfS1_iii_param_5];
	and.b32  	%r61, %r75, 2147483640;
	neg.s32 	%r82, %r61;
	mov.f32 	%f66, 0f00000000;
	mov.u32 	%r80, %r78;
	mov.u32 	%r81, %r79;
$L__BB6_8:
	.pragma "nounroll";
	mul.wide.s32 	%rd19, %r80, 4;
	add.s64 	%rd20, %rd2, %rd19;
	ld.global.f32 	%f16, [%rd20];
	mul.wide.s32 	%rd21, %r81, 4;
	add.s64 	%rd22, %rd1, %rd21;
	ld.global.f32 	%f17, [%rd22];
	fma.rn.f32 	%f18, %f16, %f17, %f66;
	mul.wide.s32 	%rd23, %r37, 4;
	add.s64 	%rd24, %rd20, %rd23;
	ld.global.f32 	%f19, [%rd24];
	mul.wide.s32 	%rd25, %r38, 4;
	add.s64 	%rd26, %rd22, %rd25;
	ld.global.f32 	%f20, [%rd26];
	fma.rn.f32 	%f21, %f19, %f20, %f18;
	add.s64 	%rd27, %rd24, %rd23;
	ld.global.f32 	%f22, [%rd27];
	add.s64 	%rd28, %rd26, %rd25;
	ld.global.f32 	%f23, [%rd28];
	fma.rn.f32 	%f24, %f22, %f23, %f21;
	add.s64 	%rd29, %rd27, %rd23;
	ld.global.f32 	%f25, [%rd29];
	add.s64 	%rd30, %rd28, %rd25;
	ld.global.f32 	%f26, [%rd30];
	fma.rn.f32 	%f27, %f25, %f26, %f24;
	add.s64 	%rd31, %rd29, %rd23;
	ld.global.f32 	%f28, [%rd31];
	add.s64 	%rd32, %rd30, %rd25;
	ld.global.f32 	%f29, [%rd32];
	fma.rn.f32 	%f30, %f28, %f29, %f27;
	add.s64 	%rd33, %rd31, %rd23;
	ld.global.f32 	%f31, [%rd33];
	add.s64 	%rd34, %rd32, %rd25;
	ld.global.f32 	%f32, [%rd34];
	fma.rn.f32 	%f33, %f31, %f32, %f30;
	add.s64 	%rd35, %rd33, %rd23;
	ld.global.f32 	%f34, [%rd35];
	add.s64 	%rd36, %rd34, %rd25;
	ld.global.f32 	%f35, [%rd36];
	fma.rn.f32 	%f36, %f34, %f35, %f33;
	add.s64 	%rd37, %rd35, %rd23;
	ld.global.f32 	%f37, [%rd37];
	add.s64 	%rd38, %rd36, %rd25;
	ld.global.f32 	%f38, [%rd38];
	fma.rn.f32 	%f66, %f37, %f38, %f36;
	add.s32 	%r82, %r82, 8;
	add.s32 	%r81, %r81, %r7;
	add.s32 	%r80, %r80, %r8;
	setp.ne.s32 	%p13, %r82, 0;
	mov.u32 	%r84, %r6;
	@%p13 bra 	$L__BB6_8;
$L__BB6_9:
	setp.eq.s32 	%p14, %r5, 0;
	@%p14 bra 	$L__BB6_17;
	add.s32 	%r62, %r5, -1;
	setp.lt.u32 	%p15, %r62, 3;
	@%p15 bra 	$L__BB6_12;
	mad.lo.s32 	%r63, %r84, %r37, %r78;
	mul.wide.s32 	%rd39, %r63, 4;
	add.s64 	%rd40, %rd2, %rd39;
	ld.global.f32 	%f40, [%rd40];
	mad.lo.s32 	%r64, %r84, %r38, %r79;
	mul.wide.s32 	%rd41, %r64, 4;
	add.s64 	%rd42, %rd1, %rd41;
	ld.global.f32 	%f41, [%rd42];
	fma.rn.f32 	%f42, %f40, %f41, %f66;
	add.s64 	%rd44, %rd40, %rd55;
	ld.global.f32 	%f43, [%rd44];
	add.s64 	%rd46, %rd42, %rd57;
	ld.global.f32 	%f44, [%rd46];
	fma.rn.f32 	%f45, %f43, %f44, %f42;
	add.s64 	%rd47, %rd44, %rd55;
	ld.global.f32 	%f46, [%rd47];
	add.s64 	%rd48, %rd46, %rd57;
	ld.global.f32 	%f47, [%rd48];
	fma.rn.f32 	%f48, %f46, %f47, %f45;
	add.s64 	%rd49, %rd47, %rd55;
	ld.global.f32 	%f49, [%rd49];
	add.s64 	%rd50, %rd48, %rd57;
	ld.global.f32 	%f50, [%rd50];
	fma.rn.f32 	%f66, %f49, %f50, %f48;
	add.s32 	%r84, %r84, 4;
$L__BB6_12:
	ld.param.u32 	%r76, [_Z32calculate_weight_gradient_kernelPfPKfS1_iii_param_5];
	and.b32  	%r65, %r76, 3;
	setp.eq.s32 	%p16, %r65, 0;
	@%p16 bra 	$L__BB6_17;
	setp.eq.s32 	%p17, %r65, 1;
	@%p17 bra 	$L__BB6_15;
	mad.lo.s32 	%r66, %r84, %r37, %r78;
	mul.wide.s32 	%rd51, %r66, 4;
	add.s64 	%rd52, %rd2, %rd51;
	ld.global.f32 	%f52, [%rd52];
	mad.lo.s32 	%r67, %r84, %r38, %r79;
	mul.wide.s32 	%rd53, %r67, 4;
	add.s64 	%rd54, %rd1, %rd53;
	ld.global.f32 	%f53, [%rd54];
	fma.rn.f32 	%f54, %f52, %f53, %f66;
	add.s64 	%rd56, %rd52, %rd55;
	ld.global.f32 	%f55, [%rd56];
	add.s64 	%rd58, %rd54, %rd57;
	ld.global.f32 	%f56, [%rd58];
	fma.rn.f32 	%f66, %f55, %f56, %f54;
	add.s32 	%r84, %r84, 2;
$L__BB6_15:
	ld.param.u32 	%r77, [_Z32calculate_weight_gradient_kernelPfPKfS1_iii_param_5];
	and.b32  	%r68, %r77, 1;
	setp.eq.b32 	%p18, %r68, 1;
	not.pred 	%p19, %p18;
	@%p19 bra 	$L__BB6_17;
	mad.lo.s32 	%r69, %r84, %r37, %r78;
	mul.wide.s32 	%rd59, %r69, 4;
	add.s64 	%rd60, %rd2, %rd59;
	ld.global.f32 	%f57, [%rd60];
	mad.lo.s32 	%r70, %r84, %r38, %r79;
	mul.wide.s32 	%rd61, %r70, 4;
	add.s64 	%rd62, %rd1, %rd61;
	ld.global.f32 	%f58, [%rd62];
	fma.rn.f32 	%f66, %f57, %f58, %f66;
$L__BB6_17:
	mad.lo.s32 	%r71, %r78, %r38, %r79;
	mul.wide.s32 	%rd63, %r71, 4;
	add.s64 	%rd64, %rd3, %rd63;
	st.global.f32 	[%rd64], %f66;
	add.s32 	%r79, %r79, %r4;
	setp.lt.s32 	%p20, %r79, %r38;
	@%p20 bra 	$L__BB6_6;
	bra.uni 	$L__BB6_4;
$L__BB6_18:
	add.s32 	%r25, %r2, %r4;
	max.s32 	%r48, %r38, %r25;
	setp.lt.s32 	%p3, %r25, %r38;
	selp.u32 	%r49, 1, 0, %p3;
	add.s32 	%r50, %r25, %r49;
	sub.s32 	%r51, %r48, %r50;
	div.u32 	%r52, %r51, %r4;
	add.s32 	%r26, %r52, %r49;
	and.b32  	%r27, %r26, 3;
	add.s32 	%r28, %r25, %r4;
	add.s32 	%r29, %r28, %r4;
$L__BB6_19:
	setp.ge.s32 	%p4, %r2, %r38;
	@%p4 bra 	$L__BB6_26;
	setp.eq.s32 	%p5, %r27, 3;
	mul.lo.s32 	%r31, %r78, %r38;
	mov.u32 	%r87, %r2;
	@%p5 bra 	$L__BB6_24;
	setp.eq.s32 	%p6, %r27, 0;
	add.s32 	%r53, %r2, %r31;
	mul.wide.s32 	%rd9, %r53, 4;
	add.s64 	%rd4, %rd3, %rd9;
	mov.b32 	%r54, 0;
	st.global.u32 	[%rd4], %r54;
	mov.u32 	%r87, %r25;
	@%p6 bra 	$L__BB6_24;
	setp.eq.s32 	%p7, %r27, 1;
	shl.b32 	%r32, %r4, 2;
	cvt.u64.u32 	%rd10, %r32;
	add.s64 	%rd5, %rd4, %rd10;
	mov.b32 	%r55, 0;
	st.global.u32 	[%rd5], %r55;
	mov.u32 	%r87, %r28;
	@%p7 bra 	$L__BB6_24;
	add.s64 	%rd12, %rd5, %rd10;
	mov.b32 	%r56, 0;
	st.global.u32 	[%rd12], %r56;
	mov.u32 	%r87, %r29;
$L__BB6_24:
	setp.lt.u32 	%p8, %r26, 3;
	@%p8 bra 	$L__BB6_26;
$L__BB6_25:
	add.s32 	%r57, %r87, %r31;
	mul.wide.s32 	%rd13, %r57, 4;
	add.s64 	%rd14, %rd3, %rd13;
	mov.b32 	%r58, 0;
	st.global.u32 	[%rd14], %r58;
	shl.b32 	%r59, %r4, 2;
	cvt.u64.u32 	%rd15, %r59;
	add.s64 	%rd16, %rd14, %rd15;
	st.global.u32 	[%rd16], %r58;
	add.s64 	%rd17, %rd16, %rd15;
	st.global.u32 	[%rd17], %r58;
	add.s64 	%rd18, %rd17, %rd15;
	st.global.u32 	[%rd18], %r58;
	add.s32 	%r87, %r59, %r87;
	setp.lt.s32 	%p9, %r87, %r38;
	@%p9 bra 	$L__BB6_25;
$L__BB6_26:
	add.s32 	%r78, %r78, %r3;
	setp.lt.s32 	%p10, %r78, %r37;
	@%p10 bra 	$L__BB6_19;
$L__BB6_27:
	ret;

}
	// .globl	_Z21update_weights_kernelPfPKffi
.visible .entry _Z21update_weights_kernelPfPKffi(
	.param .u64 .ptr .align 1 _Z21update_weights_kernelPfPKffi_param_0,
	.param .u64 .ptr .align 1 _Z21update_weights_kernelPfPKffi_param_1,
	.param .f32 _Z21update_weights_kernelPfPKffi_param_2,
	.param .u32 _Z21update_weights_kernelPfPKffi_param_3
)
{
	.reg .pred 	%p<7>;
	.reg .b32 	%r<31>;
	.reg .b32 	%f<22>;
	.reg .b64 	%rd<18>;

	ld.param.u64 	%rd3, [_Z21update_weights_kernelPfPKffi_param_0];
	ld.param.u64 	%rd4, [_Z21update_weights_kernelPfPKffi_param_1];
	ld.param.f32 	%f1, [_Z21update_weights_kernelPfPKffi_param_2];
	ld.param.u32 	%r12, [_Z21update_weights_kernelPfPKffi_param_3];
	cvta.to.global.u64 	%rd1, %rd3;
	cvta.to.global.u64 	%rd2, %rd4;
	mov.u32 	%r13, %ctaid.x;
	mov.u32 	%r14, %ntid.x;
	mov.u32 	%r15, %tid.x;
	mad.lo.s32 	%r29, %r13, %r14, %r15;
	mov.u32 	%r16, %nctaid.x;
	mul.lo.s32 	%r2, %r14, %r16;
	setp.ge.s32 	%p1, %r29, %r12;
	@%p1 bra 	$L__BB7_7;
	add.s32 	%r17, %r29, %r2;
	max.s32 	%r18, %r12, %r17;
	setp.lt.s32 	%p2, %r17, %r12;
	selp.u32 	%r19, 1, 0, %p2;
	add.s32 	%r20, %r17, %r19;
	sub.s32 	%r21, %r18, %r20;
	div.u32 	%r22, %r21, %r2;
	add.s32 	%r3, %r22, %r19;
	and.b32  	%r23, %r3, 3;
	setp.eq.s32 	%p3, %r23, 3;
	@%p3 bra 	$L__BB7_4;
	add.s32 	%r24, %r3, 1;
	and.b32  	%r25, %r24, 3;
	neg.s32 	%r27, %r25;
$L__BB7_3:
	.pragma "nounroll";
	mul.wide.s32 	%rd5, %r29, 4;
	add.s64 	%rd6, %rd1, %rd5;
	add.s64 	%rd7, %rd2, %rd5;
	ld.global.f32 	%f2, [%rd7];
	mul.f32 	%f3, %f1, %f2;
	ld.global.f32 	%f4, [%rd6];
	sub.f32 	%f5, %f4, %f3;
	st.global.f32 	[%rd6], %f5;
	add.s32 	%r29, %r29, %r2;
	add.s32 	%r27, %r27, 1;
	setp.ne.s32 	%p4, %r27, 0;
	@%p4 bra 	$L__BB7_3;
$L__BB7_4:
	setp.lt.u32 	%p5, %r3, 3;
	@%p5 bra 	$L__BB7_7;
	mul.wide.s32 	%rd11, %r2, 4;
	shl.b32 	%r26, %r2, 2;
$L__BB7_6:
	mul.wide.s32 	%rd8, %r29, 4;
	add.s64 	%rd9, %rd2, %rd8;
	ld.global.f32 	%f6, [%rd9];
	mul.f32 	%f7, %f1, %f6;
	add.s64 	%rd10, %rd1, %rd8;
	ld.global.f32 	%f8, [%rd10];
	sub.f32 	%f9, %f8, %f7;
	st.global.f32 	[%rd10], %f9;
	add.s64 	%rd12, %rd9, %rd11;
	ld.global.f32 	%f10, [%rd12];
	mul.f32 	%f11, %f1, %f10;
	add.s64 	%rd13, %rd10, %rd11;
	ld.global.f32 	%f12, [%rd13];
	sub.f32 	%f13, %f12, %f11;
	st.global.f32 	[%rd13], %f13;
	add.s64 	%rd14, %rd12, %rd11;
	ld.global.f32 	%f14, [%rd14];
	mul.f32 	%f15, %f1, %f14;
	add.s64 	%rd15, %rd13, %rd11;
	ld.global.f32 	%f16, [%rd15];
	sub.f32 	%f17, %f16, %f15;
	st.global.f32 	[%rd15], %f17;
	add.s64 	%rd16, %rd14, %rd11;
	ld.global.f32 	%f18, [%rd16];
	mul.f32 	%f19, %f1, %f18;
	add.s64 	%rd17, %rd15, %rd11;
	ld.global.f32 	%f20, [%rd17];
	sub.f32 	%f21, %f20, %f19;
	st.global.f32 	[%rd17], %f21;
	add.s32 	%r29, %r26, %r29;
	setp.lt.s32 	%p6, %r29, %r12;
	@%p6 bra 	$L__BB7_6;
$L__BB7_7:
	ret;

}


// ===== COMPILED SASS (sm_100) =====

	.target	sm_100

	.elftype	@"ET_EXEC"


//--------------------- .note.nv.tkinfo           --------------------------
	.section	.note.nv.tkinfo,"",@"SHT_NOTE"
	.sectionflags	@"SHF_NOTE_NV_TKINFO"
	.tkinfo
        /*0018*/ 	.word	0x00000002
        /*0030*/ 	.string	""
        /*0030*/ 	.string	"ptxas"
        /*0030*/ 	.string	"Cuda compilation tools, release 13.0, V13.0.88"
        /*0030*/ 	.string	"Build cuda_13.0.r13.0/compiler.36424714_0"
        /*0030*/ 	.string	"-arch sm_100 -m 64 "



//--------------------- .note.nv.cuinfo           --------------------------
	.section	.note.nv.cuinfo,"",@"SHT_NOTE"
	.sectionflags	@"SHF_NOTE_NV_CUINFO"
        /*0018*/ 	.short	0x0002
        /*001a*/ 	.short	0x0064
        /*001c*/ 	.short	0x0082
	.zero		2


//--------------------- .nv.info                  --------------------------
	.section	.nv.info,"",@"SHT_CUDA_INFO"
	.align	4


	//----- nvinfo : EIATTR_REGCOUNT
	.align		4
        /*0000*/ 	.byte	0x04, 0x2f
        /*0002*/ 	.short	(.L_10 - .L_9)
	.align		4
.L_9:
        /*0004*/ 	.word	index@(_Z21convert_and_normalizePKhPfi)
        /*0008*/ 	.word	0x00000017


	//----- nvinfo : EIATTR_FRAME_SIZE
	.align		4
.L_10:
        /*000c*/ 	.byte	0x04, 0x11
        /*000e*/ 	.short	(.L_12 - .L_11)
	.align		4
.L_11:
        /*0010*/ 	.word	index@($__internal_2_$__cuda_sm3x_div_rn_noftz_f32_slowpath)
        /*0014*/ 	.word	0x00000000


	//----- nvinfo : EIATTR_FRAME_SIZE
	.align		4
.L_12:
        /*0018*/ 	.byte	0x04, 0x11
        /*001a*/ 	.short	(.L_14 - .L_13)
	.align		4
.L_13:
        /*001c*/ 	.word	index@(_Z21convert_and_normalizePKhPfi)
        /*0020*/ 	.word	0x00000000


	//----- nvinfo : EIATTR_REGCOUNT
	.align		4
.L_14:
        /*0024*/ 	.byte	0x04, 0x2f
        /*0026*/ 	.short	(.L_16 - .L_15)
	.align		4
.L_15:
        /*0028*/ 	.word	index@(_Z20init_weights_uniformPfmm)
        /*002c*/ 	.word	0x0000001f


	//----- nvinfo : EIATTR_FRAME_SIZE
	.align		4
.L_16:
        /*0030*/ 	.byte	0x04, 0x11
        /*0032*/ 	.short	(.L_18 - .L_17)
	.align		4
.L_17:
        /*0034*/ 	.word	index@(_Z20init_weights_uniformPfmm)
        /*0038*/ 	.word	0x00000030


	//----- nvinfo : EIATTR_REGCOUNT
	.align		4
.L_18:
        /*003c*/ 	.byte	0x04, 0x2f
        /*003e*/ 	.short	(.L_20 - .L_19)
	.align		4
.L_19:
        /*0040*/ 	.word	index@(_Z13matmul_kernelPfS_S_iii)
        /*0044*/ 	.word	0x00000020


	//----- nvinfo : EIATTR_FRAME_SIZE
	.align		4
.L_20:
        /*0048*/ 	.byte	0x04, 0x11
        /*004a*/ 	.short	(.L_22 - .L_21)
	.align		4
.L_21:
        /*004c*/ 	.word	index@(_Z13matmul_kernelPfS_S_iii)
        /*0050*/ 	.word	0x00000000


	//----- nvinfo : EIATTR_REGCOUNT
	.align		4
.L_22:
        /*0054*/ 	.byte	0x04, 0x2f
        /*0056*/ 	.short	(.L_24 - .L_23)
	.align		4
.L_23:
        /*0058*/ 	.word	index@(_Z7softmaxPKfPfii)
        /*005c*/ 	.word	0x00000022


	//----- nvinfo : EIATTR_FRAME_SIZE
	.align		4
.L_24:
        /*0060*/ 	.byte	0x04, 0x11
        /*0062*/ 	.short	(.L_26 - .L_25)
	.align		4
.L_25:
        /*0064*/ 	.word	index@($__internal_1_$__cuda_sm3x_div_rn_noftz_f32_slowpath)
        /*0068*/ 	.word	0x00000000


	//----- nvinfo : EIATTR_FRAME_SIZE
	.align		4
.L_26:
        /*006c*/ 	.byte	0x04, 0x11
        /*006e*/ 	.short	(.L_28 - .L_27)
	.align		4
.L_27:
        /*0070*/ 	.word	index@(_Z7softmaxPKfPfii)
        /*0074*/ 	.word	0x00000000


	//----- nvinfo : EIATTR_REGCOUNT
	.align		4
.L_28:
        /*0078*/ 	.byte	0x04, 0x2f
        /*007a*/ 	.short	(.L_30 - .L_29)
	.align		4
.L_29:
        /*007c*/ 	.word	index@(_Z24scce_loss_forward_kernelPKfPKhPfii)
        /*0080*/ 	.word	0x0000000d


	//----- nvinfo : EIATTR_FRAME_SIZE
	.align		4
.L_30:
        /*0084*/ 	.byte	0x04, 0x11
        /*0086*/ 	.short	(.L_32 - .L_31)
	.align		4
.L_31:
        /*0088*/ 	.word	index@(_Z24scce_loss_forward_kernelPKfPKhPfii)
        /*008c*/ 	.word	0x00000000


	//----- nvinfo : EIATTR_REGCOUNT
	.align		4
.L_32:
        /*0090*/ 	.byte	0x04, 0x2f
        /*0092*/ 	.short	(.L_34 - .L_33)
	.align		4
.L_33:
        /*0094*/ 	.word	index@(_Z28scce_softmax_backward_kernelPKfPKhPfii)
        /*0098*/ 	.word	0x0000001a


	//----- nvinfo : EIATTR_FRAME_SIZE
	.align		4
.L_34:
        /*009c*/ 	.byte	0x04, 0x11
        /*009e*/ 	.short	(.L_36 - .L_35)
	.align		4
.L_35:
        /*00a0*/ 	.word	index@($__internal_0_$__cuda_sm20_rcp_rn_f32_slowpath)
        /*00a4*/ 	.word	0x00000000


	//----- nvinfo : EIATTR_FRAME_SIZE
	.align		4
.L_36:
        /*00a8*/ 	.byte	0x04, 0x11
        /*00aa*/ 	.short	(.L_38 - .L_37)
	.align		4
.L_37:
        /*00ac*/ 	.word	index@(_Z28scce_softmax_backward_kernelPKfPKhPfii)
        /*00b0*/ 	.word	0x00000000


	//----- nvinfo : EIATTR_REGCOUNT
	.align		4
.L_38:
        /*00b4*/ 	.byte	0x04, 0x2f
        /*00b6*/ 	.short	(.L_40 - .L_39)
	.align		4
.L_39:
        /*00b8*/ 	.word	index@(_Z32calculate_weight_gradient_kernelPfPKfS1_iii)
        /*00bc*/ 	.word	0x00000020


	//----- nvinfo : EIATTR_FRAME_SIZE
	.align		4
.L_40:
        /*00c0*/ 	.byte	0x04, 0x11
        /*00c2*/ 	.short	(.L_42 - .L_41)
	.align		4
.L_41:
        /*00c4*/ 	.word	index@(_Z32calculate_weight_gradient_kernelPfPKfS1_iii)
        /*00c8*/ 	.word	0x00000000


	//----- nvinfo : EIATTR_REGCOUNT
	.align		4
.L_42:
        /*00cc*/ 	.byte	0x04, 0x2f
        /*00ce*/ 	.short	(.L_44 - .L_43)
	.align		4
.L_43:
        /*00d0*/ 	.word	index@(_Z21update_weights_kernelPfPKffi)
        /*00d4*/ 	.word	0x00000018


	//----- nvinfo : EIATTR_FRAME_SIZE
	.align		4
.L_44:
        /*00d8*/ 	.byte	0x04, 0x11
        /*00da*/ 	.short	(.L_46 - .L_45)
	.align		4
.L_45:
        /*00dc*/ 	.word	index@(_Z21update_weights_kernelPfPKffi)
        /*00e0*/ 	.word	0x00000000


	//----- nvinfo : EIATTR_MIN_STACK_SIZE
	.align		4
.L_46:
        /*00e4*/ 	.byte	0x04, 0x12
        /*00e6*/ 	.short	(.L_48 - .L_47)
	.align		4
.L_47:
        /*00e8*/ 	.word	index@(_Z21update_weights_kernelPfPKffi)
        /*00ec*/ 	.word	0x00000000


	//----- nvinfo : EIATTR_MIN_STACK_SIZE
	.align		4
.L_48:
        /*00f0*/ 	.byte	0x04, 0x12
        /*00f2*/ 	.short	(.L_50 - .L_49)
	.align		4
.L_49:
        /*00f4*/ 	.word	index@(_Z32calculate_weight_gradient_kernelPfPKfS1_iii)
        /*00f8*/ 	.word	0x00000000


	//----- nvinfo : EIATTR_MIN_STACK_SIZE
	.align		4
.L_50:
        /*00fc*/ 	.byte	0x04, 0x12
        /*00fe*/ 	.short	(.L_52 - .L_51)
	.align		4
.L_51:
        /*0100*/ 	.word	index@(_Z28scce_softmax_backward_kernelPKfPKhPfii)
        /*0104*/ 	.word	0x00000000


	//----- nvinfo : EIATTR_MIN_STACK_SIZE
	.align		4
.L_52:
        /*0108*/ 	.byte	0x04, 0x12
        /*010a*/ 	.short	(.L_54 - .L_53)
	.align		4
.L_53:
        /*010c*/ 	.word	index@(_Z24scce_loss_forward_kernelPKfPKhPfii)
        /*0110*/ 	.word	0x00000000


	//----- nvinfo : EIATTR_MIN_STACK_SIZE
	.align		4
.L_54:
        /*0114*/ 	.byte	0x04, 0x12
        /*0116*/ 	.short	(.L_56 - .L_55)
	.align		4
.L_55:
        /*0118*/ 	.word	index@(_Z7softmaxPKfPfii)
        /*011c*/ 	.word	0x00000000


	//----- nvinfo : EIATTR_MIN_STACK_SIZE
	.align		4
.L_56:
        /*0120*/ 	.byte	0x04, 0x12
        /*0122*/ 	.short	(.L_58 - .L_57)
	.align		4
.L_57:
        /*0124*/ 	.word	index@(_Z13matmul_kernelPfS_S_iii)
        /*0128*/ 	.word	0x00000000


	//----- nvinfo : EIATTR_MIN_STACK_SIZE
	.align		4
.L_58:
        /*012c*/ 	.byte	0x04, 0x12
        /*012e*/ 	.short	(.L_60 - .L_59)
	.align		4
.L_59:
        /*0130*/ 	.word	index@(_Z20init_weights_uniformPfmm)
        /*0134*/ 	.word	0x00000030


	//----- nvinfo : EIATTR_MIN_STACK_SIZE
	.align		4
.L_60:
        /*0138*/ 	.byte	0x04, 0x12
        /*013a*/ 	.short	(.L_62 - .L_61)
	.align		4
.L_61:
        /*013c*/ 	.word	index@(_Z21convert_and_normalizePKhPfi)
        /*0140*/ 	.word	0x00000000
.L_62:


//--------------------- .nv.compat                --------------------------
	.section	.nv.compat,"",@"SHT_CUDA_COMPAT_INFO"
	.align	4
        /*0000*/ 	.byte	0x02, 0x09, 0x00, 0x00, 0x02, 0x02, 0x01, 0x00, 0x02, 0x05, 0x05, 0x00, 0x03, 0x07, 0x01, 0x01
        /*0010*/ 	.byte	0x02, 0x03, 0x00, 0x00, 0x02, 0x06, 0x01, 0x00, 0x04, 0x0b, 0x08, 0x00, 0x01, 0x00, 0x00, 0x00
        /*0020*/ 	.byte	0x00, 0x00, 0x00, 0x00


//--------------------- .nv.info._Z21update_weights_kernelPfPKffi --------------------------
	.section	.nv.info._Z21update_weights_kernelPfPKffi,"",@"SHT_CUDA_INFO"
	.sectionflags	@""
	.align	4


	//----- nvinfo : EIATTR_CUDA_API_VERSION
	.align		4
        /*0000*/ 	.byte	0x04, 0x37
        /*0002*/ 	.short	(.L_64 - .L_63)
.L_63:
        /*0004*/ 	.word	0x00000082


	//----- nvinfo : EIATTR_KPARAM_INFO
	.align		4
.L_64:
        /*0008*/ 	.byte	0x04, 0x17
        /*000a*/ 	.short	(.L_66 - .L_65)
.L_65:
        /*000c*/ 	.word	0x00000000
        /*0010*/ 	.short	0x0003
        /*0012*/ 	.short	0x0014
        /*0014*/ 	.byte	0x00, 0xf0, 0x11, 0x00


	//----- nvinfo : EIATTR_KPARAM_INFO
	.align		4
.L_66:
        /*0018*/ 	.byte	0x04, 0x17
        /*001a*/ 	.short	(.L_68 - .L_67)
.L_67:
        /*001c*/ 	.word	0x00000000
        /*0020*/ 	.short	0x0002
        /*0022*/ 	.short	0x0010
        /*0024*/ 	.byte	0x00, 0xf0, 0x11, 0x00


	//----- nvinfo : EIATTR_KPARAM_INFO
	.align		4
.L_68:
        /*0028*/ 	.byte	0x04, 0x17
        /*002a*/ 	.short	(.L_70 - .L_69)
.L_69:
        /*002c*/ 	.word	0x00000000
        /*0030*/ 	.short	0x0001
        /*0032*/ 	.short	0x0008
        /*0034*/ 	.byte	0x00, 0xf5, 0x21, 0x00


	//----- nvinfo : EIATTR_KPARAM_INFO
	.align		4
.L_70:
        /*0038*/ 	.byte	0x04, 0x17
        /*003a*/ 	.short	(.L_72 - .L_71)
.L_71:
        /*003c*/ 	.word	0x00000000
        /*0040*/ 	.short	0x0000
        /*0042*/ 	.short	0x0000
        /*0044*/ 	.byte	0x00, 0xf5, 0x21, 0x00


	//----- nvinfo : EIATTR_SPARSE_MMA_MASK
	.align		4
.L_72:
        /*0048*/ 	.byte	0x03, 0x50
        /*004a*/ 	.short	0x0000


	//----- nvinfo : EIATTR_MAXREG_COUNT
	.align		4
        /*004c*/ 	.byte	0x03, 0x1b
        /*004e*/ 	.short	0x00ff


	//----- nvinfo : EIATTR_MERCURY_ISA_VERSION
	.align		4
        /*0050*/ 	.byte	0x03, 0x5f
        /*0052*/ 	.short	0x0101


	//----- nvinfo : EIATTR_VRC_CTA_INIT_COUNT
	.align		4
        /*0054*/ 	.byte	0x02, 0x4a
	.zero		1
	.zero		1


	//----- nvinfo : EIATTR_EXIT_INSTR_OFFSETS
	.align		4
        /*0058*/ 	.byte	0x04, 0x1c
        /*005a*/ 	.short	(.L_74 - .L_73)


	//   ....[0]....
.L_73:
        /*005c*/ 	.word	0x00000090


	//   ....[1]....
        /*0060*/ 	.word	0x000003a0


	//   ....[2]....
        /*0064*/ 	.word	0x00000580


	//----- nvinfo : EIATTR_CRS_STACK_SIZE
	.align		4
.L_74:
        /*0068*/ 	.byte	0x04, 0x1e
        /*006a*/ 	.short	(.L_76 - .L_75)
.L_75:
        /*006c*/ 	.word	0x00000000


	//----- nvinfo : EIATTR_CBANK_PARAM_SIZE
	.align		4
.L_76:
        /*0070*/ 	.byte	0x03, 0x19
        /*0072*/ 	.short	0x0018


	//----- nvinfo : EIATTR_PARAM_CBANK
	.align		4
        /*0074*/ 	.byte	0x04, 0x0a
        /*0076*/ 	.short	(.L_78 - .L_77)
	.align		4
.L_77:
        /*0078*/ 	.word	index@(.nv.constant0._Z21update_weights_kernelPfPKffi)
        /*007c*/ 	.short	0x0380
        /*007e*/ 	.short	0x0018


	//----- nvinfo : EIATTR_SW_WAR
	.align		4
.L_78:
        /*0080*/ 	.byte	0x04, 0x36
        /*0082*/ 	.short	(.L_80 - .L_79)
.L_79:
        /*0084*/ 	.word	0x00000008
.L_80:


//--------------------- .nv.info._Z32calculate_weight_gradient_kernelPfPKfS1_iii --------------------------
	.section	.nv.info._Z32calculate_weight_gradient_kernelPfPKfS1_iii,"",@"SHT_CUDA_INFO"
	.sectionflags	@""
	.align	4


	//----- nvinfo : EIATTR_CUDA_API_VERSION
	.align		4
        /*0000*/ 	.byte	0x04, 0x37
        /*0002*/ 	.short	(.L_82 - .L_81)
.L_81:
        /*0004*/ 	.word	0x00000082


	//----- nvinfo : EIATTR_KPARAM_INFO
	.align		4
.L_82:
        /*0008*/ 	.byte	0x04, 0x17
        /*000a*/ 	.short	(.L_84 - .L_83)
.L_83:
        /*000c*/ 	.word	0x00000000
        /*0010*/ 	.short	0x0005
        /*0012*/ 	.short	0x0020
        /*0014*/ 	.byte	0x00, 0xf0, 0x11, 0x00


	//----- nvinfo : EIATTR_KPARAM_INFO
	.align		4
.L_84:
        /*0018*/ 	.byte	0x04, 0x17
        /*001a*/ 	.short	(.L_86 - .L_85)
.L_85:
        /*001c*/ 	.word	0x00000000
        /*0020*/ 	.short	0x0004
        /*0022*/ 	.short	0x001c
        /*0024*/ 	.byte	0x00, 0xf0, 0x11, 0x00


	//----- nvinfo : EIATTR_KPARAM_INFO
	.align		4
.L_86:
        /*0028*/ 	.byte	0x04, 0x17
        /*002a*/ 	.short	(.L_88 - .L_87)
.L_87:
        /*002c*/ 	.word	0x00000000
        /*0030*/ 	.short	0x0003
        /*0032*/ 	.short	0x0018
        /*0034*/ 	.byte	0x00, 0xf0, 0x11, 0x00


	//----- nvinfo : EIATTR_KPARAM_INFO
	.align		4
.L_88:
        /*0038*/ 	.byte	0x04, 0x17
        /*003a*/ 	.short	(.L_90 - .L_89)
.L_89:
        /*003c*/ 	.word	0x00000000
        /*0040*/ 	.short	0x0002
        /*0042*/ 	.short	0x0010
        /*0044*/ 	.byte	0x00, 0xf5, 0x21, 0x00


	//----- nvinfo : EIATTR_KPARAM_INFO
	.align		4
.L_90:
        /*0048*/ 	.byte	0x04, 0x17
        /*004a*/ 	.short	(.L_92 - .L_91)
.L_91:
        /*004c*/ 	.word	0x00000000
        /*0050*/ 	.short	0x0001
        /*0052*/ 	.short	0x0008
        /*0054*/ 	.byte	0x00, 0xf5, 0x21, 0x00


	//----- nvinfo : EIATTR_KPARAM_INFO
	.align		4
.L_92:
        /*0058*/ 	.byte	0x04, 0x17
        /*005a*/ 	.short	(.L_94 - .L_93)
.L_93:
        /*005c*/ 	.word	0x00000000
        /*0060*/ 	.short	0x0000
        /*0062*/ 	.short	0x0000
        /*0064*/ 	.byte	0x00, 0xf5, 0x21, 0x00


	//----- nvinfo : EIATTR_SPARSE_MMA_MASK
	.align		4
.L_94:
        /*0068*/ 	.byte	0x03, 0x50
        /*006a*/ 	.short	0x0000


	//----- nvinfo : EIATTR_MAXREG_COUNT
	.align		4
        /*006c*/ 	.byte	0x03, 0x1b
        /*006e*/ 	.short	0x00ff


	//----- nvinfo : EIATTR_MERCURY_ISA_VERSION
	.align		4
        /*0070*/ 	.byte	0x03, 0x5f
        /*0072*/ 	.short	0x0101


	//----- nvinfo : EIATTR_VRC_CTA_INIT_COUNT
	.align		4
        /*0074*/ 	.byte	0x02, 0x4a
	.zero		1
	.zero		1


	//----- nvinfo : EIATTR_EXIT_INSTR_OFFSETS
	.align		4
        /*0078*/ 	.byte	0x04, 0x1c
        /*007a*/ 	.short	(.L_96 - .L_95)


	//   ....[0]....
.L_95:
        /*007c*/ 	.word	0x000000f0


	//   ....[1]....
        /*0080*/ 	.word	0x00000a00


	//   ....[2]....
        /*0084*/ 	.word	0x00000ef0


	//----- nvinfo : EIATTR_CRS_STACK_SIZE
	.align		4
.L_96:
        /*0088*/ 	.byte	0x04, 0x1e
        /*008a*/ 	.short	(.L_98 - .L_97)
.L_97:
        /*008c*/ 	.word	0x00000000


	//----- nvinfo : EIATTR_CBANK_PARAM_SIZE
	.align		4
.L_98:
        /*0090*/ 	.byte	0x03, 0x19
        /*0092*/ 	.short	0x0024


	//----- nvinfo : EIATTR_PARAM_CBANK
	.align		4
        /*0094*/ 	.byte	0x04, 0x0a
        /*0096*/ 	.short	(.L_100 - .L_99)
	.align		4
.L_99:
        /*0098*/ 	.word	index@(.nv.constant0._Z32calculate_weight_gradient_kernelPfPKfS1_iii)
        /*009c*/ 	.short	0x0380
        /*009e*/ 	.short	0x0024


	//----- nvinfo : EIATTR_SW_WAR
	.align		4
.L_100:
        /*00a0*/ 	.byte	0x04, 0x36
        /*00a2*/ 	.short	(.L_102 - .L_101)
.L_101:
        /*00a4*/ 	.word	0x00000008
.L_102:


//--------------------- .nv.info._Z28scce_softmax_backward_kernelPKfPKhPfii --------------------------
	.section	.nv.info._Z28scce_softmax_backward_kernelPKfPKhPfii,"",@"SHT_CUDA_INFO"
	.sectionflags	@""
	.align	4


	//----- nvinfo : EIATTR_CUDA_API_VERSION
	.align		4
        /*0000*/ 	.byte	0x04, 0x37
        /*0002*/ 	.short	(.L_104 - .L_103)
.L_103:
        /*0004*/ 	.word	0x00000082


	//----- nvinfo : EIATTR_KPARAM_INFO
	.align		4
.L_104:
        /*0008*/ 	.byte	0x04, 0x17
        /*000a*/ 	.short	(.L_106 - .L_105)
.L_105:
        /*000c*/ 	.word	0x00000000
        /*0010*/ 	.short	0x0004
        /*0012*/ 	.short	0x001c
        /*0014*/ 	.byte	0x00, 0xf0, 0x11, 0x00


	//----- nvinfo : EIATTR_KPARAM_INFO
	.align		4
.L_106:
        /*0018*/ 	.byte	0x04, 0x17
        /*001a*/ 	.short	(.L_108 - .L_107)
.L_107:
        /*001c*/ 	.word	0x00000000
        /*0020*/ 	.short	0x0003
        /*0022*/ 	.short	0x0018
        /*0024*/ 	.byte	0x00, 0xf0, 0x11, 0x00


	//----- nvinfo : EIATTR_KPARAM_INFO
	.align		4
.L_108:
        /*0028*/ 	.byte	0x04, 0x17
        /*002a*/ 	.short	(.L_110 - .L_109)
.L_109:
        /*002c*/ 	.word	0x00000000
        /*0030*/ 	.short	0x0002
        /*0032*/ 	.short	0x0010
        /*0034*/ 	.byte	0x00, 0xf5, 0x21, 0x00


	//----- nvinfo : EIATTR_KPARAM_INFO
	.align		4
.L_110:
        /*0038*/ 	.byte	0x04, 0x17
        /*003a*/ 	.short	(.L_112 - .L_111)
.L_111:
        /*003c*/ 	.word	0x00000000
        /*0040*/ 	.short	0x0001
        /*0042*/ 	.short	0x0008
        /*0044*/ 	.byte	0x00, 0xf5, 0x21, 0x00


	//----- nvinfo : EIATTR_KPARAM_INFO
	.align		4
.L_112:
        /*0048*/ 	.byte	0x04, 0x17
        /*004a*/ 	.short	(.L_114 - .L_113)
.L_113:
        /*004c*/ 	.word	0x00000000
        /*0050*/ 	.short	0x0000
        /*0052*/ 	.short	0x0000
        /*0054*/ 	.byte	0x00, 0xf5, 0x21, 0x00


	//----- nvinfo : EIATTR_SPARSE_MMA_MASK
	.align		4
.L_114:
        /*0058*/ 	.byte	0x03, 0x50
        /*005a*/ 	.short	0x0000


	//----- nvinfo : EIATTR_MAXREG_COUNT
	.align		4
        /*005c*/ 	.byte	0x03, 0x1b
        /*005e*/ 	.short	0x00ff


	//----- nvinfo : EIATTR_MERCURY_ISA_VERSION
	.align		4
        /*0060*/ 	.byte	0x03, 0x5f
        /*0062*/ 	.short	0x0101


	//----- nvinfo : EIATTR_VRC_CTA_INIT_COUNT
	.align		4
        /*0064*/ 	.byte	0x02, 0x4a
	.zero		1
	.zero		1


	//----- nvinfo : EIATTR_EXIT_INSTR_OFFSETS
	.align		4
        /*0068*/ 	.byte	0x04, 0x1c
        /*006a*/ 	.short	(.L_116 - .L_115)


	//   ....[0]....
.L_115:
        /*006c*/ 	.word	0x000001a0


	//   ....[1]....
        /*0070*/ 	.word	0x00000d50


	//----- nvinfo : EIATTR_CRS_STACK_SIZE
	.align		4
.L_116:
        /*0074*/ 	.byte	0x04, 0x1e
        /*0076*/ 	.short	(.L_118 - .L_117)
.L_117:
        /*0078*/ 	.word	0x00000000


	//----- nvinfo : EIATTR_CBANK_PARAM_SIZE
	.align		4
.L_118:
        /*007c*/ 	.byte	0x03, 0x19
        /*007e*/ 	.short	0x0020


	//----- nvinfo : EIATTR_PARAM_CBANK
	.align		4
        /*0080*/ 	.byte	0x04, 0x0a
        /*0082*/ 	.short	(.L_120 - .L_119)
	.align		4
.L_119:
        /*0084*/ 	.word	index@(.nv.constant0._Z28scce_softmax_backward_kernelPKfPKhPfii)
        /*0088*/ 	.short	0x0380
        /*008a*/ 	.short	0x0020


	//----- nvinfo : EIATTR_SW_WAR
	.align		4
.L_120:
        /*008c*/ 	.byte	0x04, 0x36
        /*008e*/ 	.short	(.L_122 - .L_121)
.L_121:
        /*0090*/ 	.word	0x00000008
.L_122:


//--------------------- .nv.info._Z24scce_loss_forward_kernelPKfPKhPfii --------------------------
	.section	.nv.info._Z24scce_loss_forward_kernelPKfPKhPfii,"",@"SHT_CUDA_INFO"
	.sectionflags	@""
	.align	4


	//----- nvinfo : EIATTR_CUDA_API_VERSION
	.align		4
        /*0000*/ 	.byte	0x04, 0x37
        /*0002*/ 	.short	(.L_124 - .L_123)
.L_123:
        /*0004*/ 	.word	0x00000082


	//----- nvinfo : EIATTR_KPARAM_INFO
	.align		4
.L_124:
        /*0008*/ 	.byte	0x04, 0x17
        /*000a*/ 	.short	(.L_126 - .L_125)
.L_125:
        /*000c*/ 	.word	0x00000000
        /*0010*/ 	.short	0x0004
        /*0012*/ 	.short	0x001c
        /*0014*/ 	.byte	0x00, 0xf0, 0x11, 0x00


	//----- nvinfo : EIATTR_KPARAM_INFO
	.align		4
.L_126:
        /*0018*/ 	.byte	0x04, 0x17
        /*001a*/ 	.short	(.L_128 - .L_127)
.L_127:
        /*001c*/ 	.word	0x00000000
        /*0020*/ 	.short	0x0003
        /*0022*/ 	.short	0x0018
        /*0024*/ 	.byte	0x00, 0xf0, 0x11, 0x00


	//----- nvinfo : EIATTR_KPARAM_INFO
	.align		4
.L_128:
        /*0028*/ 	.byte	0x04, 0x17
        /*002a*/ 	.short	(.L_130 - .L_129)
.L_129:
        /*002c*/ 	.word	0x00000000
        /*0030*/ 	.short	0x0002
        /*0032*/ 	.short	0x0010
        /*0034*/ 	.byte	0x00, 0xf5, 0x21, 0x00


	//----- nvinfo : EIATTR_KPARAM_INFO
	.align		4
.L_130:
        /*0038*/ 	.byte	0x04, 0x17
        /*003a*/ 	.short	(.L_132 - .L_131)
.L_131:
        /*003c*/ 	.word	0x00000000
        /*0040*/ 	.short	0x0001
        /*0042*/ 	.short	0x0008
        /*0044*/ 	.byte	0x00, 0xf5, 0x21, 0x00


	//----- nvinfo : EIATTR_KPARAM_INFO
	.align		4
.L_132:
        /*0048*/ 	.byte	0x04, 0x17
        /*004a*/ 	.short	(.L_134 - .L_133)
.L_133:
        /*004c*/ 	.word	0x00000000
        /*0050*/ 	.short	0x0000
        /*0052*/ 	.short	0x0000
        /*0054*/ 	.byte	0x00, 0xf5, 0x21, 0x00


	//----- nvinfo : EIATTR_SPARSE_MMA_MASK
	.align		4
.L_134:
        /*0058*/ 	.byte	0x03, 0x50
        /*005a*/ 	.short	0x0000


	//----- nvinfo : EIATTR_MAXREG_COUNT
	.align		4
        /*005c*/ 	.byte	0x03, 0x1b
        /*005e*/ 	.short	0x00ff


	//----- nvinfo : EIATTR_MERCURY_ISA_VERSION
	.align		4
        /*0060*/ 	.byte	0x03, 0x5f
        /*0062*/ 	.short	0x0101


	//----- nvinfo : EIATTR_VRC_CTA_INIT_COUNT
	.align		4
        /*0064*/ 	.byte	0x02, 0x4a
	.zero		1
	.zero		1


	//----- nvinfo : EIATTR_EXIT_INSTR_OFFSETS
	.align		4
        /*0068*/ 	.byte	0x04, 0x1c
        /*006a*/ 	.short	(.L_136 - .L_135)


	//   ....[0]....
.L_135:
        /*006c*/ 	.word	0x000000b0


	//   ....[1]....
        /*0070*/ 	.word	0x000003c0


	//----- nvinfo : EIATTR_CRS_STACK_SIZE
	.align		4
.L_136:
        /*0074*/ 	.byte	0x04, 0x1e
        /*0076*/ 	.short	(.L_138 - .L_137)
.L_137:
        /*0078*/ 	.word	0x00000000


	//----- nvinfo : EIATTR_CBANK_PARAM_SIZE
	.align		4
.L_138:
        /*007c*/ 	.byte	0x03, 0x19
        /*007e*/ 	.short	0x0020


	//----- nvinfo : EIATTR_PARAM_CBANK
	.align		4
        /*0080*/ 	.byte	0x04, 0x0a
        /*0082*/ 	.short	(.L_140 - .L_139)
	.align		4
.L_139:
        /*0084*/ 	.word	index@(.nv.constant0._Z24scce_loss_forward_kernelPKfPKhPfii)
        /*0088*/ 	.short	0x0380
        /*008a*/ 	.short	0x0020


	//----- nvinfo : EIATTR_SW_WAR
	.align		4
.L_140:
        /*008c*/ 	.byte	0x04, 0x36
        /*008e*/ 	.short	(.L_142 - .L_141)
.L_141:
        /*0090*/ 	.word	0x00000008
.L_142:


//--------------------- .nv.info._Z7softmaxPKfPfii --------------------------
	.section	.nv.info._Z7softmaxPKfPfii,"",@"SHT_CUDA_INFO"
	.sectionflags	@""
	.align	4


	//----- nvinfo : EIATTR_CUDA_API_VERSION
	.align		4
        /*0000*/ 	.byte	0x04, 0x37
        /*0002*/ 	.short	(.L_144 - .L_143)
.L_143:
        /*0004*/ 	.word	0x00000082


	//----- nvinfo : EIATTR_KPARAM_INFO
	.align		4
.L_144:
        /*0008*/ 	.byte	0x04, 0x17
        /*000a*/ 	.short	(.L_146 - .L_145)
.L_145:
        /*000c*/ 	.word	0x00000000
        /*0010*/ 	.short	0x0003
        /*0012*/ 	.short	0x0014
        /*0014*/ 	.byte	0x00, 0xf0, 0x11, 0x00


	//----- nvinfo : EIATTR_KPARAM_INFO
	.align		4
.L_146:
        /*0018*/ 	.byte	0x04, 0x17
        /*001a*/ 	.short	(.L_148 - .L_147)
.L_147:
        /*001c*/ 	.word	0x00000000
        /*0020*/ 	.short	0x0002
        /*0022*/ 	.short	0x0010
        /*0024*/ 	.byte	0x00, 0xf0, 0x11, 0x00


	//----- nvinfo : EIATTR_KPARAM_INFO
	.align		4
.L_148:
        /*0028*/ 	.byte	0x04, 0x17
        /*002a*/ 	.short	(.L_150 - .L_149)
.L_149:
        /*002c*/ 	.word	0x00000000
        /*0030*/ 	.short	0x0001
        /*0032*/ 	.short	0x0008
        /*0034*/ 	.byte	0x00, 0xf5, 0x21, 0x00


	//----- nvinfo : EIATTR_KPARAM_INFO
	.align		4
.L_150:
        /*0038*/ 	.byte	0x04, 0x17
        /*003a*/ 	.short	(.L_152 - .L_151)
.L_151:
        /*003c*/ 	.word	0x00000000
        /*0040*/ 	.short	0x0000
        /*0042*/ 	.short	0x0000
        /*0044*/ 	.byte	0x00, 0xf5, 0x21, 0x00


	//----- nvinfo : EIATTR_SPARSE_MMA_MASK
	.align		4
.L_152:
        /*0048*/ 	.byte	0x03, 0x50
        /*004a*/ 	.short	0x0000


	//----- nvinfo : EIATTR_MAXREG_COUNT
	.align		4
        /*004c*/ 	.byte	0x03, 0x1b
        /*004e*/ 	.short	0x00ff


	//----- nvinfo : EIATTR_MERCURY_ISA_VERSION
	.align		4
        /*0050*/ 	.byte	0x03, 0x5f
        /*0052*/ 	.short	0x0101


	//----- nvinfo : EIATTR_VRC_CTA_INIT_COUNT
	.align		4
        /*0054*/ 	.byte	0x02, 0x4a
	.zero		1
	.zero		1


	//----- nvinfo : EIATTR_EXIT_INSTR_OFFSETS
	.align		4
        /*0058*/ 	.byte	0x04, 0x1c
        /*005a*/ 	.short	(.L_154 - .L_153)


	//   ....[0]....
.L_153:
        /*005c*/ 	.word	0x000000c0


	//   ....[1]....
        /*0060*/ 	.word	0x00002d80


	//----- nvinfo : EIATTR_CRS_STACK_SIZE
	.align		4
.L_154:
        /*0064*/ 	.byte	0x04, 0x1e
        /*0066*/ 	.short	(.L_156 - .L_155)
.L_155:
        /*0068*/ 	.word	0x00000000


	//----- nvinfo : EIATTR_CBANK_PARAM_SIZE
	.align		4
.L_156:
        /*006c*/ 	.byte	0x03, 0x19
        /*006e*/ 	.short	0x0018


	//----- nvinfo : EIATTR_PARAM_CBANK
	.align		4
        /*0070*/ 	.byte	0x04, 0x0a
        /*0072*/ 	.short	(.L_158 - .L_157)
	.align		4
.L_157:
        /*0074*/ 	.word	index@(.nv.constant0._Z7softmaxPKfPfii)
        /*0078*/ 	.short	0x0380
        /*007a*/ 	.short	0x0018


	//----- nvinfo : EIATTR_SW_WAR
	.align		4
.L_158:
        /*007c*/ 	.byte	0x04, 0x36
        /*007e*/ 	.short	(.L_160 - .L_159)
.L_159:
        /*0080*/ 	.word	0x00000008
.L_160:


//--------------------- .nv.info._Z13matmul_kernelPfS_S_iii --------------------------
	.section	.nv.info._Z13matmul_kernelPfS_S_iii,"",@"SHT_CUDA_INFO"
	.sectionflags	@""
	.align	4


	//----- nvinfo : EIATTR_CUDA_API_VERSION
	.align		4
        /*0000*/ 	.byte	0x04, 0x37
        /*0002*/ 	.short	(.L_162 - .L_161)
.L_161:
        /*0004*/ 	.word	0x00000082


	//----- nvinfo : EIATTR_KPARAM_INFO
	.align		4
.L_162:
        /*0008*/ 	.byte	0x04, 0x17
        /*000a*/ 	.short	(.L_164 - .L_163)
.L_163:
        /*000c*/ 	.word	0x00000000
        /*0010*/ 	.short	0x0005
        /*0012*/ 	.short	0x0020
        /*0014*/ 	.byte	0x00, 0xf0, 0x11, 0x00


	//----- nvinfo : EIATTR_KPARAM_INFO
	.align		4
.L_164:
        /*0018*/ 	.byte	0x04, 0x17
        /*001a*/ 	.short	(.L_166 - .L_165)
.L_165:
        /*001c*/ 	.word	0x00000000
        /*0020*/ 	.short	0x0004
        /*0022*/ 	.short	0x001c
        /*0024*/ 	.byte	0x00, 0xf0, 0x11, 0x00


	//----- nvinfo : EIATTR_KPARAM_INFO
	.align		4
.L_166:
        /*0028*/ 	.byte	0x04, 0x17
        /*002a*/ 	.short	(.L_168 - .L_167)
.L_167:
        /*002c*/ 	.word	0x00000000
        /*0030*/ 	.short	0x0003
        /*0032*/ 	.short	0x0018
        /*0034*/ 	.byte	0x00, 0xf0, 0x11, 0x00


	//----- nvinfo : EIATTR_KPARAM_INFO
	.align		4
.L_168:
        /*0038*/ 	.byte	0x04, 0x17
        /*003a*/ 	.short	(.L_170 - .L_169)
.L_169:
        /*003c*/ 	.word	0x00000000
        /*0040*/ 	.short	0x0002
        /*0042*/ 	.short	0x0010
        /*0044*/ 	.byte	0x00, 0xf5, 0x21, 0x00


	//----- nvinfo : EIATTR_KPARAM_INFO
	.align		4
.L_170:
        /*0048*/ 	.byte	0x04, 0x17
        /*004a*/ 	.short	(.L_172 - .L_171)
.L_171:
        /*004c*/ 	.word	0x00000000
        /*0050*/ 	.short	0x0001
        /*0052*/ 	.short	0x0008
        /*0054*/ 	.byte	0x00, 0xf5, 0x21, 0x00


	//----- nvinfo : EIATTR_KPARAM_INFO
	.align		4
.L_172:
        /*0058*/ 	.byte	0x04, 0x17
        /*005a*/ 	.short	(.L_174 - .L_173)
.L_173:
        /*005c*/ 	.word	0x00000000
        /*0060*/ 	.short	0x0000
        /*0062*/ 	.short	0x0000
        /*0064*/ 	.byte	0x00, 0xf5, 0x21, 0x00


	//----- nvinfo : EIATTR_SPARSE_MMA_MASK
	.align		4
.L_174:
        /*0068*/ 	.byte	0x03, 0x50
        /*006a*/ 	.short	0x0000


	//----- nvinfo : EIATTR_MAXREG_COUNT
	.align		4
        /*006c*/ 	.byte	0x03, 0x1b
        /*006e*/ 	.short	0x00ff


	//----- nvinfo : EIATTR_MERCURY_ISA_VERSION
	.align		4
        /*0070*/ 	.byte	0x03, 0x5f
        /*0072*/ 	.short	0x0101


	//----- nvinfo : EIATTR_VRC_CTA_INIT_COUNT
	.align		4
        /*0074*/ 	.byte	0x02, 0x4a
	.zero		1
	.zero		1


	//----- nvinfo : EIATTR_EXIT_INSTR_OFFSETS
	.align		4
        /*0078*/ 	.byte	0x04, 0x1c
        /*007a*/ 	.short	(.L_176 - .L_175)


	//   ....[0]....
.L_175:
        /*007c*/ 	.word	0x000000f0


	//   ....[1]....
        /*0080*/ 	.word	0x000009a0


	//   ....[2]....
        /*0084*/ 	.word	0x00000e90


	//----- nvinfo : EIATTR_CRS_STACK_SIZE
	.align		4
.L_176:
        /*0088*/ 	.byte	0x04, 0x1e
        /*008a*/ 	.short	(.L_178 - .L_177)
.L_177:
        /*008c*/ 	.word	0x00000000


	//----- nvinfo : EIATTR_CBANK_PARAM_SIZE
	.align		4
.L_178:
        /*0090*/ 	.byte	0x03, 0x19
        /*0092*/ 	.short	0x0024


	//----- nvinfo : EIATTR_PARAM_CBANK
	.align		4
        /*0094*/ 	.byte	0x04, 0x0a
        /*0096*/ 	.short	(.L_180 - .L_179)
	.align		4
.L_179:
        /*0098*/ 	.word	index@(.nv.constant0._Z13matmul_kernelPfS_S_iii)
        /*009c*/ 	.short	0x0380
        /*009e*/ 	.short	0x0024


	//----- nvinfo : EIATTR_SW_WAR
	.align		4
.L_180:
        /*00a0*/ 	.byte	0x04, 0x36
        /*00a2*/ 	.short	(.L_182 - .L_181)
.L_181:
        /*00a4*/ 	.word	0x00000008
.L_182:


//--------------------- .nv.info._Z20init_weights_uniformPfmm --------------------------
	.section	.nv.info._Z20init_weights_uniformPfmm,"",@"SHT_CUDA_INFO"
	.sectionflags	@""
	.align	4


	//----- nvinfo : EIATTR_CUDA_API_VERSION
	.align		4
        /*0000*/ 	.byte	0x04, 0x37
        /*0002*/ 	.short	(.L_184 - .L_183)
.L_183:
        /*0004*/ 	.word	0x00000082


	//----- nvinfo : EIATTR_KPARAM_INFO
	.align		4
.L_184:
        /*0008*/ 	.byte	0x04, 0x17
        /*000a*/ 	.short	(.L_186 - .L_185)
.L_185:
        /*000c*/ 	.word	0x00000000
        /*0010*/ 	.short	0x0002
        /*0012*/ 	.short	0x0010
        /*0014*/ 	.byte	0x00, 0xf0, 0x21, 0x00


	//----- nvinfo : EIATTR_KPARAM_INFO
	.align		4
.L_186:
        /*0018*/ 	.byte	0x04, 0x17
        /*001a*/ 	.short	(.L_188 - .L_187)
.L_187:
        /*001c*/ 	.word	0x00000000
        /*0020*/ 	.short	0x0001
        /*0022*/ 	.short	0x0008
        /*0024*/ 	.byte	0x00, 0xf0, 0x21, 0x00


	//----- nvinfo : EIATTR_KPARAM_INFO
	.align		4
.L_188:
        /*0028*/ 	.byte	0x04, 0x17
        /*002a*/ 	.short	(.L_190 - .L_189)
.L_189:
        /*002c*/ 	.word	0x00000000
        /*0030*/ 	.short	0x0000
        /*0032*/ 	.short	0x0000
        /*0034*/ 	.byte	0x00, 0xf5, 0x21, 0x00


	//----- nvinfo : EIATTR_SPARSE_MMA_MASK
	.align		4
.L_190:
        /*0038*/ 	.byte	0x03, 0x50
        /*003a*/ 	.short	0x0000


	//----- nvinfo : EIATTR_MAXREG_COUNT
	.align		4
        /*003c*/ 	.byte	0x03, 0x1b
        /*003e*/ 	.short	0x00ff


	//----- nvinfo : EIATTR_MERCURY_ISA_VERSION
	.align		4
        /*0040*/ 	.byte	0x03, 0x5f
        /*0042*/ 	.short	0x0101


	//----- nvinfo : EIATTR_VRC_CTA_INIT_COUNT
	.align		4
        /*0044*/ 	.byte	0x02, 0x4a
	.zero		1
	.zero		1


	//----- nvinfo : EIATTR_EXIT_INSTR_OFFSETS
	.align		4
        /*0048*/ 	.byte	0x04, 0x1c
        /*004a*/ 	.short	(.L_192 - .L_191)


	//   ....[0]....
.L_191:
        /*004c*/ 	.word	0x000000b0


	//   ....[1]....
        /*0050*/ 	.word	0x00002910


	//----- nvinfo : EIATTR_CRS_STACK_SIZE
	.align		4
.L_192:
        /*0054*/ 	.byte	0x04, 0x1e
        /*0056*/ 	.short	(.L_194 - .L_193)
.L_193:
        /*0058*/ 	.word	0x00000000


	//----- nvinfo : EIATTR_CBANK_PARAM_SIZE
	.align		4
.L_194:
        /*005c*/ 	.byte	0x03, 0x19
        /*005e*/ 	.short	0x0018


	//----- nvinfo : EIATTR_PARAM_CBANK
	.align		4
        /*0060*/ 	.byte	0x04, 0x0a
        /*0062*/ 	.short	(.L_196 - .L_195)
	.align		4
.L_195:
        /*0064*/ 	.word	index@(.nv.constant0._Z20init_weights_uniformPfmm)
        /*0068*/ 	.short	0x0380
        /*006a*/ 	.short	0x0018


	//----- nvinfo : EIATTR_SW_WAR
	.align		4
.L_196:
        /*006c*/ 	.byte	0x04, 0x36
        /*006e*/ 	.short	(.L_198 - .L_197)
.L_197:
        /*0070*/ 	.word	0x00000008
.L_198:


//--------------------- .nv.info._Z21convert_and_normalizePKhPfi --------------------------
	.section	.nv.info._Z21convert_and_normalizePKhPfi,"",@"SHT_CUDA_INFO"
	.sectionflags	@""
	.align	4


	//----- nvinfo : EIATTR_CUDA_API_VERSION
	.align		4
        /*0000*/ 	.byte	0x04, 0x37
        /*0002*/ 	.short	(.L_200 - .L_199)
.L_199:
        /*0004*/ 	.word	0x00000082


	//----- nvinfo : EIATTR_KPARAM_INFO
	.align		4
.L_200:
        /*0008*/ 	.byte	0x04, 0x17
        /*000a*/ 	.short	(.L_202 - .L_201)
.L_201:
        /*000c*/ 	.word	0x00000000
        /*0010*/ 	.short	0x0002
        /*0012*/ 	.short	0x0010
        /*0014*/ 	.byte	0x00, 0xf0, 0x11, 0x00


	//----- nvinfo : EIATTR_KPARAM_INFO
	.align		4
.L_202:
        /*0018*/ 	.byte	0x04, 0x17
        /*001a*/ 	.short	(.L_204 - .L_203)
.L_203:
        /*001c*/ 	.word	0x00000000
        /*0020*/ 	.short	0x0001
        /*0022*/ 	.short	0x0008
        /*0024*/ 	.byte	0x00, 0xf5, 0x21, 0x00


	//----- nvinfo : EIATTR_KPARAM_INFO
	.align		4
.L_204:
        /*0028*/ 	.byte	0x04, 0x17
        /*002a*/ 	.short	(.L_206 - .L_205)
.L_205:
        /*002c*/ 	.word	0x00000000
        /*0030*/ 	.short	0x0000
        /*0032*/ 	.short	0x0000
        /*0034*/ 	.byte	0x00, 0xf5, 0x21, 0x00


	//----- nvinfo : EIATTR_SPARSE_MMA_MASK
	.align		4
.L_206:
        /*0038*/ 	.byte	0x03, 0x50
        /*003a*/ 	.short	0x0000


	//----- nvinfo : EIATTR_MAXREG_COUNT
	.align		4
        /*003c*/ 	.byte	0x03, 0x1b
        /*003e*/ 	.short	0x00ff


	//----- nvinfo : EIATTR_MERCURY_ISA_VERSION
	.align		4
        /*0040*/ 	.byte	0x03, 0x5f
        /*0042*/ 	.short	0x0101


	//----- nvinfo : EIATTR_VRC_CTA_INIT_COUNT
	.align		4
        /*0044*/ 	.byte	0x02, 0x4a
	.zero		1
	.zero		1


	//----- nvinfo : EIATTR_EXIT_INSTR_OFFSETS
	.align		4
        /*0048*/ 	.byte	0x04, 0x1c
        /*004a*/ 	.short	(.L_208 - .L_207)


	//   ....[0]....
.L_207:
        /*004c*/ 	.word	0x00000090


	//   ....[1]....
        /*0050*/ 	.word	0x00000450


	//   ....[2]....
        /*0054*/ 	.word	0x000009b0


	//----- nvinfo : EIATTR_CRS_STACK_SIZE
	.align		4
.L_208:
        /*0058*/ 	.byte	0x04, 0x1e
        /*005a*/ 	.short	(.L_210 - .L_209)
.L_209:
        /*005c*/ 	.word	0x00000000


	//----- nvinfo : EIATTR_CBANK_PARAM_SIZE
	.align		4
.L_210:
        /*0060*/ 	.byte	0x03, 0x19
        /*0062*/ 	.short	0x0014


	//----- nvinfo : EIATTR_PARAM_CBANK
	.align		4
        /*0064*/ 	.byte	0x04, 0x0a
        /*0066*/ 	.short	(.L_212 - .L_211)
	.align		4
.L_211:
        /*0068*/ 	.word	index@(.nv.constant0._Z21convert_and_normalizePKhPfi)
        /*006c*/ 	.short	0x0380
        /*006e*/ 	.short	0x0014


	//----- nvinfo : EIATTR_SW_WAR
	.align		4
.L_212:
        /*0070*/ 	.byte	0x04, 0x36
        /*0072*/ 	.short	(.L_214 - .L_213)
.L_213:
        /*0074*/ 	.word	0x00000008
.L_214:


//--------------------- .nv.callgraph             --------------------------
	.section	.nv.callgraph,"",@"SHT_CUDA_CALLGRAPH"
	.align	4
	.sectionentsize	8
	.align		4
        /*0000*/ 	.word	0x00000000
	.align		4
        /*0004*/ 	.word	0xffffffff
	.align		4
        /*0008*/ 	.word	0x00000000
	.align		4
        /*000c*/ 	.word	0xfffffffe
	.align		4
        /*0010*/ 	.word	0x00000000
	.align		4
        /*0014*/ 	.word	0xfffffffd
	.align		4
        /*0018*/ 	.word	0x00000000
	.align		4
        /*001c*/ 	.word	0xfffffffc


//--------------------- .nv.constant4             --------------------------
	.section	.nv.constant4,"a",@progbits
	.align	8
	.align		8
.nv.constant4:
        /*0000*/ 	.dword	precalc_xorwow_matrix
	.align		8
        /*0008*/ 	.dword	precalc_xorwow_offset_matrix
	.align		8
        /*0010*/ 	.dword	mrg32k3aM1
	.align		8
        /*0018*/ 	.dword	mrg32k3aM2
	.align		8
        /*0020*/ 	.dword	mrg32k3aM1SubSeq
	.align		8
        /*0028*/ 	.dword	mrg32k3aM2SubSeq
	.align		8
        /*0030*/ 	.dword	mrg32k3aM1Seq
	.align		8
        /*0038*/ 	.dword	mrg32k3aM2Seq


//--------------------- .nv.constant3             --------------------------
	.section	.nv.constant3,"a",@progbits
	.align	8
.nv.constant3:
	.type		__cr_lgamma_table,@object
	.size		__cr_lgamma_table,(.L_8 - __cr_lgamma_table)
__cr_lgamma_table:
        /*0000*/ 	.byte	0x00, 0x00, 0x00, 0x00, 0x00, 0x00, 0x00, 0x00, 0x00, 0x00, 0x00, 0x00, 0x00, 0x00, 0x00, 0x00
        /*0010*/ 	.byte	0xef, 0x39, 0xfa, 0xfe, 0x42, 0x2e, 0xe6, 0x3f, 0x02, 0x20, 0x2a, 0xfa, 0x0b, 0xab, 0xfc, 0x3f
        /*0020*/ 	.byte	0xf9, 0x2c, 0x92, 0x7c, 0xa7, 0x6c, 0x09, 0x40, 0xc9, 0x79, 0x44, 0x3c, 0x64, 0x26, 0x13, 0x40
        /*0030*/ 	.byte	0xca, 0x01, 0xcf, 0x3a, 0x27, 0x51, 0x1a, 0x40, 0x30, 0xcc, 0x2d, 0xf3, 0xe1, 0x0c, 0x21, 0x40
        /*0040*/ 	.byte	0x0d, 0xb7, 0xfc, 0x82, 0x8e, 0x35, 0x25, 0x40
.L_8:


//--------------------- .text._Z21update_weights_kernelPfPKffi --------------------------
	.section	.text._Z21update_weights_kernelPfPKffi,"ax",@progbits
	.align	128
        .global         _Z21update_weights_kernelPfPKffi
        .type           _Z21update_weights_kernelPfPKffi,@function
        .size           _Z21update_weights_kernelPfPKffi,(.L_x_151 - _Z21update_weights_kernelPfPKffi)
        .other          _Z21update_weights_kernelPfPKffi,@"STO_CUDA_ENTRY STV_DEFAULT"
_Z21update_weights_kernelPfPKffi:
.text._Z21update_weights_kernelPfPKffi:
[----:B------:R-:W-:Y:S01]  /*0000*/  LDC R1, c[0x0][0x37c] ;  /* 0x0000df00ff017b82 */ /* 0x000fe20000000800 */
[----:B------:R-:W0:Y:S07]  /*0010*/  S2R R3, SR_TID.X ;  /* 0x0000000000037919 */ /* 0x000e2e0000002100 */
[----:B------:R-:W0:Y:S01]  /*0020*/  S2UR UR4, SR_CTAID.X ;  /* 0x00000000000479c3 */ /* 0x000e220000002500 */
[----:B------:R-:W1:Y:S07]  /*0030*/  LDCU UR6, c[0x0][0x394] ;  /* 0x00007280ff0677ac */ /* 0x000e6e0008000800 */
[----:B------:R-:W0:Y:S01]  /*0040*/  LDC R0, c[0x0][0x360] ;  /* 0x0000d800ff007b82 */ /* 0x000e220000000800 */
[----:B------:R-:W2:Y:S01]  /*0050*/  LDCU UR5, c[0x0][0x370] ;  /* 0x00006e00ff0577ac */ /* 0x000ea20008000800 */
[----:B0-----:R-:W-:-:S02]  /*0060*/  IMAD R3, R0, UR4, R3 ;  /* 0x0000000400037c24 */ /* 0x001fc4000f8e0203 */
[----:B--2---:R-:W-:-:S03]  /*0070*/  IMAD R0, R0, UR5, RZ ;  /* 0x0000000500007c24 */ /* 0x004fc6000f8e02ff */
[----:B-1----:R-:W-:-:S13]  /*0080*/  ISETP.GE.AND P0, PT, R3, UR6, PT ;  /* 0x0000000603007c0c */ /* 0x002fda000bf06270 */
[----:B------:R-:W-:Y:S05]  /*0090*/  @P0 EXIT ;  /* 0x000000000000094d */ /* 0x000fea0003800000 */
[----:B------:R-:W0:Y:S01]  /*00a0*/  I2F.U32.RP R8, R0 ;  /* 0x0000000000087306 */ /* 0x000e220000209000 */
[C---:B------:R-:W-:Y:S01]  /*00b0*/  IMAD.IADD R2, R0.reuse, 0x1, R3 ;  /* 0x0000000100027824 */ /* 0x040fe200078e0203 */
[----:B------:R-:W-:Y:S01]  /*00c0*/  IADD3 R9, PT, PT, RZ, -R0, RZ ;  /* 0x80000000ff097210 */ /* 0x000fe20007ffe0ff */
[----:B------:R-:W1:Y:S01]  /*00d0*/  LDCU UR8, c[0x0][0x390] ;  /* 0x00007200ff0877ac */ /* 0x000e620008000800 */
[----:B------:R-:W-:Y:S01]  /*00e0*/  ISETP.NE.U32.AND P2, PT, R0, RZ, PT ;  /* 0x000000ff0000720c */ /* 0x000fe20003f45070 */
[----:B------:R-:W-:Y:S01]  /*00f0*/  BSSY.RECONVERGENT B0, `(.L_x_0) ;  /* 0x000002a000007945 */ /* 0x000fe20003800200 */
[C---:B------:R-:W-:Y:S01]  /*0100*/  ISETP.GE.AND P0, PT, R2.reuse, UR6, PT ;  /* 0x0000000602007c0c */ /* 0x040fe2000bf06270 */
[----:B------:R-:W2:Y:S01]  /*0110*/  LDCU.64 UR4, c[0x0][0x358] ;  /* 0x00006b00ff0477ac */ /* 0x000ea20008000a00 */
[----:B------:R-:W-:Y:S02]  /*0120*/  VIMNMX R7, PT, PT, R2, UR6, !PT ;  /* 0x0000000602077c48 */ /* 0x000fe4000ffe0100 */
[----:B------:R-:W-:Y:S01]  /*0130*/  SEL R6, RZ, 0x1, P0 ;  /* 0x00000001ff067807 */ /* 0x000fe20000000000 */
[----:B------:R-:W3:Y:S03]  /*0140*/  LDCU UR7, c[0x0][0x390] ;  /* 0x00007200ff0777ac */ /* 0x000ee60008000800 */
[----:B------:R-:W-:Y:S01]  /*0150*/  IADD3 R7, PT, PT, R7, -R2, -R6 ;  /* 0x8000000207077210 */ /* 0x000fe20007ffe806 */
[----:B0-----:R-:W0:Y:S02]  /*0160*/  MUFU.RCP R8, R8 ;  /* 0x0000000800087308 */ /* 0x001e240000001000 */
[----:B0-----:R-:W-:-:S06]  /*0170*/  IADD3 R4, PT, PT, R8, 0xffffffe, RZ ;  /* 0x0ffffffe08047810 */ /* 0x001fcc0007ffe0ff */
[----:B------:R0:W4:Y:S02]  /*0180*/  F2I.FTZ.U32.TRUNC.NTZ R5, R4 ;  /* 0x0000000400057305 */ /* 0x000124000021f000 */
[----:B0-----:R-:W-:Y:S02]  /*0190*/  HFMA2 R4, -RZ, RZ, 0, 0 ;  /* 0x00000000ff047431 */ /* 0x001fe400000001ff */
[----:B----4-:R-:W-:-:S04]  /*01a0*/  IMAD R9, R9, R5, RZ ;  /* 0x0000000509097224 */ /* 0x010fc800078e02ff */
[----:B------:R-:W-:-:S06]  /*01b0*/  IMAD.HI.U32 R8, R5, R9, R4 ;  /* 0x0000000905087227 */ /* 0x000fcc00078e0004 */
[----:B------:R-:W-:-:S05]  /*01c0*/  IMAD.HI.U32 R5, R8, R7, RZ ;  /* 0x0000000708057227 */ /* 0x000fca00078e00ff */
[----:B------:R-:W-:-:S05]  /*01d0*/  IADD3 R2, PT, PT, -R5, RZ, RZ ;  /* 0x000000ff05027210 */ /* 0x000fca0007ffe1ff */
[----:B------:R-:W-:-:S05]  /*01e0*/  IMAD R7, R0, R2, R7 ;  /* 0x0000000200077224 */ /* 0x000fca00078e0207 */
[----:B------:R-:W-:-:S13]  /*01f0*/  ISETP.GE.U32.AND P0, PT, R7, R0, PT ;  /* 0x000000000700720c */ /* 0x000fda0003f06070 */
[----:B------:R-:W-:Y:S01]  /*0200*/  @P0 IMAD.IADD R7, R7, 0x1, -R0 ;  /* 0x0000000107070824 */ /* 0x000fe200078e0a00 */
[----:B------:R-:W-:-:S04]  /*0210*/  @P0 IADD3 R5, PT, PT, R5, 0x1, RZ ;  /* 0x0000000105050810 */ /* 0x000fc80007ffe0ff */
[----:B------:R-:W-:-:S13]  /*0220*/  ISETP.GE.U32.AND P1, PT, R7, R0, PT ;  /* 0x000000000700720c */ /* 0x000fda0003f26070 */
[----:B------:R-:W-:Y:S02]  /*0230*/  @P1 IADD3 R5, PT, PT, R5, 0x1, RZ ;  /* 0x0000000105051810 */ /* 0x000fe40007ffe0ff */
[----:B------:R-:W-:-:S05]  /*0240*/  @!P2 LOP3.LUT R5, RZ, R0, RZ, 0x33, !PT ;  /* 0x00000000ff05a212 */ /* 0x000fca00078e33ff */
[----:B------:R-:W-:-:S05]  /*0250*/  IMAD.IADD R2, R6, 0x1, R5 ;  /* 0x0000000106027824 */ /* 0x000fca00078e0205 */
[C---:B------:R-:W-:Y:S02]  /*0260*/  LOP3.LUT R4, R2.reuse, 0x3, RZ, 0xc0, !PT ;  /* 0x0000000302047812 */ /* 0x040fe400078ec0ff */
[----:B------:R-:W-:Y:S02]  /*0270*/  ISETP.GE.U32.AND P1, PT, R2, 0x3, PT ;  /* 0x000000030200780c */ /* 0x000fe40003f26070 */
[----:B------:R-:W-:-:S13]  /*0280*/  ISETP.NE.AND P0, PT, R4, 0x3, PT ;  /* 0x000000030400780c */ /* 0x000fda0003f05270 */
[----:B-123--:R-:W-:Y:S05]  /*0290*/  @!P0 BRA `(.L_x_1) ;  /* 0x00000000003c8947 */ /* 0x00efea0003800000 */
[----:B------:R-:W0:Y:S01]  /*02a0*/  LDC.64 R8, c[0x0][0x380] ;  /* 0x0000e000ff087b82 */ /* 0x000e220000000a00 */
[----:B------:R-:W-:-:S04]  /*02b0*/  IADD3 R2, PT, PT, R2, 0x1, RZ ;  /* 0x0000000102027810 */ /* 0x000fc80007ffe0ff */
[----:B------:R-:W-:-:S03]  /*02c0*/  LOP3.LUT R2, R2, 0x3, RZ, 0xc0, !PT ;  /* 0x0000000302027812 */ /* 0x000fc600078ec0ff */
[----:B------:R-:W1:Y:S01]  /*02d0*/  LDC.64 R10, c[0x0][0x388] ;  /* 0x0000e200ff0a7b82 */ /* 0x000e620000000a00 */
[----:B------:R-:W-:-:S07]  /*02e0*/  IADD3 R2, PT, PT, -R2, RZ, RZ ;  /* 0x000000ff02027210 */ /* 0x000fce0007ffe1ff */
.L_x_2:
[----:B-1----:R-:W-:-:S04]  /*02f0*/  IMAD.WIDE R6, R3, 0x4, R10 ;  /* 0x0000000403067825 */ /* 0x002fc800078e020a */
[----:B0-2---:R-:W-:Y:S02]  /*0300*/  IMAD.WIDE R4, R3, 0x4, R8 ;  /* 0x0000000403047825 */ /* 0x005fe400078e0208 */
[----:B------:R-:W2:Y:S04]  /*0310*/  LDG.E R6, desc[UR4][R6.64] ;  /* 0x0000000406067981 */ /* 0x000ea8000c1e1900 */
[----:B------:R-:W2:Y:S01]  /*0320*/  LDG.E R13, desc[UR4][R4.64] ;  /* 0x00000004040d7981 */ /* 0x000ea2000c1e1900 */
[----:B------:R-:W-:Y:S01]  /*0330*/  VIADD R2, R2, 0x1 ;  /* 0x0000000102027836 */ /* 0x000fe20000000000 */
[----:B------:R-:W-:-:S04]  /*0340*/  IADD3 R3, PT, PT, R0, R3, RZ ;  /* 0x0000000300037210 */ /* 0x000fc80007ffe0ff */
[----:B------:R-:W-:Y:S01]  /*0350*/  ISETP.NE.AND P0, PT, R2, RZ, PT ;  /* 0x000000ff0200720c */ /* 0x000fe20003f05270 */
[----:B--2---:R-:W-:-:S05]  /*0360*/  FFMA R13, -R6, UR7, R13 ;  /* 0x00000007060d7c23 */ /* 0x004fca000800010d */
[----:B------:R2:W-:Y:S07]  /*0370*/  STG.E desc[UR4][R4.64], R13 ;  /* 0x0000000d04007986 */ /* 0x0005ee000c101904 */
[----:B------:R-:W-:Y:S05]  /*0380*/  @P0 BRA `(.L_x_2) ;  /* 0xfffffffc00d80947 */ /* 0x000fea000383ffff */
.L_x_1:
[----:B------:R-:W-:Y:S05]  /*0390*/  BSYNC.RECONVERGENT B0 ;  /* 0x0000000000007941 */ /* 0x000fea0003800200 */
.L_x_0:
[----:B------:R-:W-:Y:S05]  /*03a0*/  @!P1 EXIT ;  /* 0x000000000000994d */ /* 0x000fea0003800000 */
.L_x_3:
[----:B-12---:R-:W0:Y:S08]  /*03b0*/  LDC.64 R4, c[0x0][0x388] ;  /* 0x0000e200ff047b82 */ /* 0x006e300000000a00 */
[----:B------:R-:W1:Y:S01]  /*03c0*/  LDC.64 R6, c[0x0][0x380] ;  /* 0x0000e000ff067b82 */ /* 0x000e620000000a00 */
[----:B0-----:R-:W-:-:S05]  /*03d0*/  IMAD.WIDE R12, R3, 0x4, R4 ;  /* 0x00000004030c7825 */ /* 0x001fca00078e0204 */
[----:B------:R-:W2:Y:S01]  /*03e0*/  LDG.E R2, desc[UR4][R12.64] ;  /* 0x000000040c027981 */ /* 0x000ea2000c1e1900 */
[----:B-1----:R-:W-:-:S05]  /*03f0*/  IMAD.WIDE R14, R3, 0x4, R6 ;  /* 0x00000004030e7825 */ /* 0x002fca00078e0206 */
[----:B------:R-:W2:Y:S01]  /*0400*/  LDG.E R5, desc[UR4][R14.64] ;  /* 0x000000040e057981 */ /* 0x000ea2000c1e1900 */
[----:B------:R-:W-:-:S04]  /*0410*/  IMAD.WIDE R6, R0, 0x4, R14 ;  /* 0x0000000400067825 */ /* 0x000fc800078e020e */
[----:B--2---:R-:W-:Y:S01]  /*0420*/  FFMA R17, -R2, UR8, R5 ;  /* 0x0000000802117c23 */ /* 0x004fe20008000105 */
[----:B------:R-:W-:-:S04]  /*0430*/  IMAD.WIDE R4, R0, 0x4, R12 ;  /* 0x0000000400047825 */ /* 0x000fc800078e020c */
[----:B------:R0:W-:Y:S04]  /*0440*/  STG.E desc[UR4][R14.64], R17 ;  /* 0x000000110e007986 */ /* 0x0001e8000c101904 */
[----:B------:R-:W2:Y:S04]  /*0450*/  LDG.E R2, desc[UR4][R4.64] ;  /* 0x0000000404027981 */ /* 0x000ea8000c1e1900 */
[----:B------:R-:W2:Y:S01]  /*0460*/  LDG.E R9, desc[UR4][R6.64] ;  /* 0x0000000406097981 */ /* 0x000ea2000c1e1900 */
[----:B------:R-:W-:-:S04]  /*0470*/  IMAD.WIDE R10, R0, 0x4, R6 ;  /* 0x00000004000a7825 */ /* 0x000fc800078e0206 */
[----:B--2---:R-:W-:Y:S01]  /*0480*/  FFMA R19, -R2, UR8, R9 ;  /* 0x0000000802137c23 */ /* 0x004fe20008000109 */
[----:B------:R-:W-:-:S04]  /*0490*/  IMAD.WIDE R8, R0, 0x4, R4 ;  /* 0x0000000400087825 */ /* 0x000fc800078e0204 */
[----:B------:R1:W-:Y:S04]  /*04a0*/  STG.E desc[UR4][R6.64], R19 ;  /* 0x0000001306007986 */ /* 0x0003e8000c101904 */
[----:B------:R-:W2:Y:S04]  /*04b0*/  LDG.E R2, desc[UR4][R8.64] ;  /* 0x0000000408027981 */ /* 0x000ea8000c1e1900 */
[----:B------:R-:W2:Y:S01]  /*04c0*/  LDG.E R13, desc[UR4][R10.64] ;  /* 0x000000040a0d7981 */ /* 0x000ea2000c1e1900 */
[----:B0-----:R-:W-:-:S04]  /*04d0*/  IMAD.WIDE R14, R0, 0x4, R10 ;  /* 0x00000004000e7825 */ /* 0x001fc800078e020a */
[----:B--2---:R-:W-:Y:S01]  /*04e0*/  FFMA R21, -R2, UR8, R13 ;  /* 0x0000000802157c23 */ /* 0x004fe2000800010d */
[----:B------:R-:W-:-:S04]  /*04f0*/  IMAD.WIDE R12, R0, 0x4, R8 ;  /* 0x00000004000c7825 */ /* 0x000fc800078e0208 */
[----:B------:R1:W-:Y:S04]  /*0500*/  STG.E desc[UR4][R10.64], R21 ;  /* 0x000000150a007986 */ /* 0x0003e8000c101904 */
[----:B------:R-:W2:Y:S04]  /*0510*/  LDG.E R12, desc[UR4][R12.64] ;  /* 0x000000040c0c7981 */ /* 0x000ea8000c1e1900 */
[----:B------:R-:W2:Y:S01]  /*0520*/  LDG.E R5, desc[UR4][R14.64] ;  /* 0x000000040e057981 */ /* 0x000ea2000c1e1900 */
[----:B------:R-:W-:-:S04]  /*0530*/  LEA R3, R0, R3, 0x2 ;  /* 0x0000000300037211 */ /* 0x000fc800078e10ff */
[----:B------:R-:W-:Y:S01]  /*0540*/  ISETP.GE.AND P0, PT, R3, UR6, PT ;  /* 0x0000000603007c0c */ /* 0x000fe2000bf06270 */
[----:B--2---:R-:W-:-:S05]  /*0550*/  FFMA R5, -R12, UR8, R5 ;  /* 0x000000080c057c23 */ /* 0x004fca0008000105 */
[----:B------:R1:W-:Y:S07]  /*0560*/  STG.E desc[UR4][R14.64], R5 ;  /* 0x000000050e007986 */ /* 0x0003ee000c101904 */
[----:B------:R-:W-:Y:S05]  /*0570*/  @!P0 BRA `(.L_x_3) ;  /* 0xfffffffc008c8947 */ /* 0x000fea000383ffff */
[----:B------:R-:W-:Y:S05]  /*0580*/  EXIT ;  /* 0x000000000000794d */ /* 0x000fea0003800000 */
.L_x_4:
[----:B------:R-:W-:-:S00]  /*0590*/  BRA `(.L_x_4) ;  /* 0xfffffffc00fc7947 */ /* 0x000fc0000383ffff */
[----:B------:R-:W-:-:S00]  /*05a0*/  NOP ;  /* 0x0000000000007918 */ /* 0x000fc00000000000 */
        /* <DEDUP_REMOVED lines=13> */
.L_x_151:


//--------------------- .text._Z32calculate_weight_gradient_kernelPfPKfS1_iii --------------------------
	.section	.text._Z32calculate_weight_gradient_kernelPfPKfS1_iii,"ax",@progbits
	.align	128
        .global         _Z32calculate_weight_gradient_kernelPfPKfS1_iii
        .type           _Z32calculate_weight_gradient_kernelPfPKfS1_iii,@function
        .size           _Z32calculate_weight_gradient_kernelPfPKfS1_iii,(.L_x_152 - _Z32calculate_weight_gradient_kernelPfPKfS1_iii)
        .other          _Z32calculate_weight_gradient_kernelPfPKfS1_iii,@"STO_CUDA_ENTRY STV_DEFAULT"
_Z32calculate_weight_gradient_kernelPfPKfS1_iii:
.text._Z32calculate_weight_gradient_kernelPfPKfS1_iii:
[----:B------:R-:W-:Y:S01]  /*0000*/  LDC R1, c[0x0][0x37c] ;  /* 0x0000df00ff017b82 */ /* 0x000fe20000000800 */
[----:B------:R-:W0:Y:S07]  /*0010*/  S2R R5, SR_TID.X ;  /* 0x0000000000057919 */ /* 0x000e2e0000002100 */
[----:B------:R-:W0:Y:S01]  /*0020*/  S2UR UR4, SR_CTAID.X ;  /* 0x00000000000479c3 */ /* 0x000e220000002500 */
[----:B------:R-:W1:Y:S01]  /*0030*/  LDCU UR8, c[0x0][0x398] ;  /* 0x00007300ff0877ac */ /* 0x000e620008000800 */
[----:B------:R-:W2:Y:S06]  /*0040*/  S2R R0, SR_TID.Y ;  /* 0x0000000000007919 */ /* 0x000eac0000002200 */
[----:B------:R-:W0:Y:S08]  /*0050*/  LDC R2, c[0x0][0x360] ;  /* 0x0000d800ff027b82 */ /* 0x000e300000000800 */
[----:B------:R-:W2:Y:S08]  /*0060*/  S2UR UR5, SR_CTAID.Y ;  /* 0x00000000000579c3 */ /* 0x000eb00000002600 */
[----:B------:R-:W2:Y:S01]  /*0070*/  LDC R3, c[0x0][0x364] ;  /* 0x0000d900ff037b82 */ /* 0x000ea20000000800 */
[----:B------:R-:W3:Y:S01]  /*0080*/  LDCU UR6, c[0x0][0x370] ;  /* 0x00006e00ff0677ac */ /* 0x000ee20008000800 */
[----:B------:R-:W4:Y:S01]  /*0090*/  LDCU UR7, c[0x0][0x374] ;  /* 0x00006e80ff0777ac */ /* 0x000f220008000800 */
[----:B0-----:R-:W-:-:S05]  /*00a0*/  IMAD R5, R2, UR4, R5 ;  /* 0x0000000402057c24 */ /* 0x001fca000f8e0205 */
[----:B-1----:R-:W-:Y:S01]  /*00b0*/  ISETP.GE.AND P0, PT, R5, UR8, PT ;  /* 0x0000000805007c0c */ /* 0x002fe2000bf06270 */
[----:B---3--:R-:W-:Y:S02]  /*00c0*/  IMAD R2, R2, UR6, RZ ;  /* 0x0000000602027c24 */ /* 0x008fe4000f8e02ff */
[C---:B--2---:R-:W-:Y:S02]  /*00d0*/  IMAD R0, R3.reuse, UR5, R0 ;  /* 0x0000000503007c24 */ /* 0x044fe4000f8e0200 */
[----:B----4-:R-:W-:-:S08]  /*00e0*/  IMAD R3, R3, UR7, RZ ;  /* 0x0000000703037c24 */ /* 0x010fd0000f8e02ff */
[----:B------:R-:W-:Y:S05]  /*00f0*/  @P0 EXIT ;  /* 0x000000000000094d */ /* 0x000fea0003800000 */
[----:B------:R-:W0:Y:S01]  /*0100*/  LDCU UR4, c[0x0][0x3a0] ;  /* 0x00007400ff0477ac */ /* 0x000e220008000800 */
[----:B------:R-:W1:Y:S01]  /*0110*/  LDCU.64 UR6, c[0x0][0x358] ;  /* 0x00006b00ff0677ac */ /* 0x000e620008000a00 */
[----:B0-----:R-:W-:-:S09]  /*0120*/  UISETP.GE.AND UP0, UPT, UR4, 0x1, UPT ;  /* 0x000000010400788c */ /* 0x001fd2000bf06270 */
[----:B-1----:R-:W-:Y:S05]  /*0130*/  BRA.U !UP0, `(.L_x_5) ;  /* 0x0000000908347547 */ /* 0x002fea000b800000 */
[----:B------:R-:W-:-:S12]  /*0140*/  ULOP3.LUT UR4, UR4, 0x7, URZ, 0xc0, !UPT ;  /* 0x0000000704047892 */ /* 0x000fd8000f8ec0ff */
.L_x_13:
[----:B0-----:R-:W0:Y:S01]  /*0150*/  LDCU UR5, c[0x0][0x39c] ;  /* 0x00007380ff0577ac */ /* 0x001e220008000800 */
[----:B------:R-:W-:Y:S01]  /*0160*/  BSSY.RECONVERGENT B0, `(.L_x_6) ;  /* 0x0000085000007945 */ /* 0x000fe20003800200 */
[----:B0-----:R-:W-:-:S13]  /*0170*/  ISETP.GE.AND P0, PT, R0, UR5, PT ;  /* 0x0000000500007c0c */ /* 0x001fda000bf06270 */
[----:B------:R-:W-:Y:S05]  /*0180*/  @P0 BRA `(.L_x_7) ;  /* 0x0000000800080947 */ /* 0x000fea0003800000 */
[----:B------:R-:W-:-:S07]  /*0190*/  MOV R4, R0 ;  /* 0x0000000000047202 */ /* 0x000fce0000000f00 */
.L_x_12:
[----:B0-----:R-:W0:Y:S01]  /*01a0*/  LDC R6, c[0x0][0x3a0] ;  /* 0x0000e800ff067b82 */ /* 0x001e220000000800 */
[----:B------:R-:W-:Y:S01]  /*01b0*/  HFMA2 R22, -RZ, RZ, 0, 0 ;  /* 0x00000000ff167431 */ /* 0x000fe200000001ff */
[----:B------:R-:W-:Y:S02]  /*01c0*/  MOV R7, RZ ;  /* 0x000000ff00077202 */ /* 0x000fe40000000f00 */
[----:B0-----:R-:W-:-:S13]  /*01d0*/  ISETP.GE.U32.AND P0, PT, R6, 0x8, PT ;  /* 0x000000080600780c */ /* 0x001fda0003f06070 */
[----:B------:R-:W-:Y:S05]  /*01e0*/  @!P0 BRA `(.L_x_8) ;  /* 0x0000000000d88947 */ /* 0x000fea0003800000 */
[----:B------:R-:W-:Y:S02]  /*01f0*/  LOP3.LUT R8, R6, 0x7ffffff8, RZ, 0xc0, !PT ;  /* 0x7ffffff806087812 */ /* 0x000fe400078ec0ff */
[----:B------:R-:W-:Y:S02]  /*0200*/  MOV R22, RZ ;  /* 0x000000ff00167202 */ /* 0x000fe40000000f00 */
[----:B------:R-:W-:Y:S02]  /*0210*/  MOV R9, R5 ;  /* 0x0000000500097202 */ /* 0x000fe40000000f00 */
[----:B------:R-:W-:Y:S02]  /*0220*/  MOV R10, R4 ;  /* 0x00000004000a7202 */ /* 0x000fe40000000f00 */
[----:B------:R-:W-:-:S07]  /*0230*/  IADD3 R7, PT, PT, -R8, RZ, RZ ;  /* 0x000000ff08077210 */ /* 0x000fce0007ffe1ff */
.L_x_9:
[----:B------:R-:W0:Y:S08]  /*0240*/  LDC.64 R20, c[0x0][0x388] ;  /* 0x0000e200ff147b82 */ /* 0x000e300000000a00 */
[----:B------:R-:W1:Y:S08]  /*0250*/  LDC.64 R16, c[0x0][0x390] ;  /* 0x0000e400ff107b82 */ /* 0x000e700000000a00 */
[----:B------:R-:W2:Y:S01]  /*0260*/  LDC.64 R12, c[0x0][0x398] ;  /* 0x0000e600ff0c7b82 */ /* 0x000ea20000000a00 */
[----:B0-----:R-:W-:-:S05]  /*0270*/  IMAD.WIDE R20, R9, 0x4, R20 ;  /* 0x0000000409147825 */ /* 0x001fca00078e0214 */
[----:B------:R2:W3:Y:S01]  /*0280*/  LDG.E R15, desc[UR6][R20.64] ;  /* 0x00000006140f7981 */ /* 0x0004e2000c1e1900 */
[----:B-1----:R-:W-:-:S05]  /*0290*/  IMAD.WIDE R16, R10, 0x4, R16 ;  /* 0x000000040a107825 */ /* 0x002fca00078e0210 */
[----:B------:R0:W3:Y:S01]  /*02a0*/  LDG.E R18, desc[UR6][R16.64] ;  /* 0x0000000610127981 */ /* 0x0000e2000c1e1900 */
[----:B--2---:R-:W-:-:S05]  /*02b0*/  IMAD.WIDE R20, R12, 0x4, R20 ;  /* 0x000000040c147825 */ /* 0x004fca00078e0214 */
[----:B------:R-:W2:Y:S01]  /*02c0*/  LDG.E R11, desc[UR6][R20.64] ;  /* 0x00000006140b7981 */ /* 0x000ea2000c1e1900 */
[----:B0-----:R-:W-:-:S05]  /*02d0*/  IMAD.WIDE R16, R13, 0x4, R16 ;  /* 0x000000040d107825 */ /* 0x001fca00078e0210 */
[----:B------:R0:W2:Y:S01]  /*02e0*/  LDG.E R14, desc[UR6][R16.64] ;  /* 0x00000006100e7981 */ /* 0x0000a2000c1e1900 */
[----:B------:R-:W-:-:S04]  /*02f0*/  IMAD.WIDE R28, R12, 0x4, R20 ;  /* 0x000000040c1c7825 */ /* 0x000fc800078e0214 */
[----:B------:R-:W-:-:S04]  /*0300*/  IMAD.WIDE R26, R13, 0x4, R16 ;  /* 0x000000040d1a7825 */ /* 0x000fc800078e0210 */
[----:B------:R-:W-:Y:S02]  /*0310*/  IMAD.WIDE R24, R12, 0x4, R28 ;  /* 0x000000040c187825 */ /* 0x000fe400078e021c */
[----:B------:R-:W4:Y:S02]  /*0320*/  LDG.E R28, desc[UR6][R28.64] ;  /* 0x000000061c1c7981 */ /* 0x000f24000c1e1900 */
[C---:B0-----:R-:W-:Y:S02]  /*0330*/  IMAD.WIDE R16, R13.reuse, 0x4, R26 ;  /* 0x000000040d107825 */ /* 0x041fe400078e021a */
[----:B------:R-:W4:Y:S04]  /*0340*/  LDG.E R27, desc[UR6][R26.64] ;  /* 0x000000061a1b7981 */ /* 0x000f28000c1e1900 */
[----:B------:R0:W5:Y:S02]  /*0350*/  LDG.E R26, desc[UR6][R16.64] ;  /* 0x00000006101a7981 */ /* 0x000164000c1e1900 */
[----:B0-----:R-:W-:-:S04]  /*0360*/  IMAD.WIDE R16, R13, 0x4, R16 ;  /* 0x000000040d107825 */ /* 0x001fc800078e0210 */
[----:B---3--:R-:W-:Y:S01]  /*0370*/  FFMA R22, R15, R18, R22 ;  /* 0x000000120f167223 */ /* 0x008fe20000000016 */
[C---:B------:R-:W-:Y:S02]  /*0380*/  IMAD.WIDE R18, R12.reuse, 0x4, R24 ;  /* 0x000000040c127825 */ /* 0x040fe400078e0218 */
[----:B------:R-:W5:Y:S02]  /*0390*/  LDG.E R25, desc[UR6][R24.64] ;  /* 0x0000000618197981 */ /* 0x000f64000c1e1900 */
[C---:B------:R-:W-:Y:S02]  /*03a0*/  IMAD.WIDE R20, R12.reuse, 0x4, R18 ;  /* 0x000000040c147825 */ /* 0x040fe400078e0212 */
[----:B------:R-:W3:Y:S04]  /*03b0*/  LDG.E R23, desc[UR6][R18.64] ;  /* 0x0000000612177981 */ /* 0x000ee8000c1e1900 */
[----:B------:R0:W3:Y:S01]  /*03c0*/  LDG.E R24, desc[UR6][R16.64] ;  /* 0x0000000610187981 */ /* 0x0000e2000c1e1900 */
[----:B--2---:R-:W-:Y:S01]  /*03d0*/  FFMA R11, R11, R14, R22 ;  /* 0x0000000e0b0b7223 */ /* 0x004fe20000000016 */
[----:B------:R-:W-:-:S02]  /*03e0*/  IMAD.WIDE R14, R12, 0x4, R20 ;  /* 0x000000040c0e7825 */ /* 0x000fc400078e0214 */
[----:B------:R-:W2:Y:S02]  /*03f0*/  LDG.E R21, desc[UR6][R20.64] ;  /* 0x0000000614157981 */ /* 0x000ea4000c1e1900 */
[C---:B0-----:R-:W-:Y:S02]  /*0400*/  IMAD.WIDE R16, R13.reuse, 0x4, R16 ;  /* 0x000000040d107825 */ /* 0x041fe400078e0210 */
[----:B------:R0:W2:Y:S02]  /*0410*/  LDG.E R20, desc[UR6][R14.64] ;  /* 0x000000060e147981 */ /* 0x0000a4000c1e1900 */
[----:B------:R-:W-:Y:S02]  /*0420*/  IMAD.WIDE R18, R13, 0x4, R16 ;  /* 0x000000040d127825 */ /* 0x000fe400078e0210 */
[----:B------:R-:W2:Y:S02]  /*0430*/  LDG.E R22, desc[UR6][R16.64] ;  /* 0x0000000610167981 */ /* 0x000ea4000c1e1900 */
[----:B0-----:R-:W-:-:S05]  /*0440*/  IMAD.WIDE R14, R12, 0x4, R14 ;  /* 0x000000040c0e7825 */ /* 0x001fca00078e020e */
[----:B------:R-:W2:Y:S04]  /*0450*/  LDG.E R29, desc[UR6][R14.64] ;  /* 0x000000060e1d7981 */ /* 0x000ea8000c1e1900 */
[----:B------:R0:W2:Y:S02]  /*0460*/  LDG.E R15, desc[UR6][R18.64] ;  /* 0x00000006120f7981 */ /* 0x0000a4000c1e1900 */
[----:B0-----:R-:W-:-:S06]  /*0470*/  IMAD.WIDE R18, R13, 0x4, R18 ;  /* 0x000000040d127825 */ /* 0x001fcc00078e0212 */
[----:B------:R-:W2:Y:S01]  /*0480*/  LDG.E R18, desc[UR6][R18.64] ;  /* 0x0000000612127981 */ /* 0x000ea2000c1e1900 */
[----:B----4-:R-:W-:Y:S01]  /*0490*/  FFMA R28, R28, R27, R11 ;  /* 0x0000001b1c1c7223 */ /* 0x010fe2000000000b */
[----:B------:R-:W-:-:S04]  /*04a0*/  IADD3 R7, PT, PT, R7, 0x8, RZ ;  /* 0x0000000807077810 */ /* 0x000fc80007ffe0ff */
[----:B------:R-:W-:Y:S02]  /*04b0*/  ISETP.NE.AND P0, PT, R7, RZ, PT ;  /* 0x000000ff0700720c */ /* 0x000fe40003f05270 */
[----:B------:R-:W-:Y:S02]  /*04c0*/  LEA R9, R12, R9, 0x3 ;  /* 0x000000090c097211 */ /* 0x000fe400078e18ff */
[----:B------:R-:W-:Y:S01]  /*04d0*/  LEA R10, R13, R10, 0x3 ;  /* 0x0000000a0d0a7211 */ /* 0x000fe200078e18ff */
[----:B-----5:R-:W-:-:S04]  /*04e0*/  FFMA R26, R25, R26, R28 ;  /* 0x0000001a191a7223 */ /* 0x020fc8000000001c */
[----:B---3--:R-:W-:-:S04]  /*04f0*/  FFMA R24, R23, R24, R26 ;  /* 0x0000001817187223 */ /* 0x008fc8000000001a */
[----:B--2---:R-:W-:-:S04]  /*0500*/  FFMA R21, R21, R22, R24 ;  /* 0x0000001615157223 */ /* 0x004fc80000000018 */
[----:B------:R-:W-:-:S04]  /*0510*/  FFMA R20, R20, R15, R21 ;  /* 0x0000000f14147223 */ /* 0x000fc80000000015 */
[----:B------:R-:W-:Y:S01]  /*0520*/  FFMA R22, R29, R18, R20 ;  /* 0x000000121d167223 */ /* 0x000fe20000000014 */
[----:B------:R-:W-:Y:S06]  /*0530*/  @P0 BRA `(.L_x_9) ;  /* 0xfffffffc00400947 */ /* 0x000fec000383ffff */
[----:B------:R-:W-:-:S07]  /*0540*/  MOV R7, R8 ;  /* 0x0000000800077202 */ /* 0x000fce0000000f00 */
.L_x_8:
[----:B------:R-:W-:-:S09]  /*0550*/  UISETP.NE.AND UP0, UPT, UR4, URZ, UPT ;  /* 0x000000ff0400728c */ /* 0x000fd2000bf05270 */
[----:B------:R-:W-:Y:S05]  /*0560*/  BRA.U !UP0, `(.L_x_10) ;  /* 0x0000000108f07547 */ /* 0x000fea000b800000 */
[----:B------:R-:W-:Y:S01]  /*0570*/  UIADD3 UR5, UPT, UPT, UR4, -0x1, URZ ;  /* 0xffffffff04057890 */ /* 0x000fe2000fffe0ff */
[----:B------:R-:W-:-:S03]  /*0580*/  LOP3.LUT P0, R23, R6, 0x3, RZ, 0xc0, !PT ;  /* 0x0000000306177812 */ /* 0x000fc6000780c0ff */
[----:B------:R-:W-:-:S09]  /*0590*/  UISETP.GE.U32.AND UP0, UPT, UR5, 0x3, UPT ;  /* 0x000000030500788c */ /* 0x000fd2000bf06070 */
[----:B------:R-:W-:Y:S05]  /*05a0*/  BRA.U !UP0, `(.L_x_11) ;  /* 0x0000000108687547 */ /* 0x000fea000b800000 */
[----:B------:R-:W0:Y:S08]  /*05b0*/  LDC.64 R12, c[0x0][0x398] ;  /* 0x0000e600ff0c7b82 */ /* 0x000e300000000a00 */
[----:B------:R-:W1:Y:S08]  /*05c0*/  LDC.64 R16, c[0x0][0x388] ;  /* 0x0000e200ff107b82 */ /* 0x000e700000000a00 */
[----:B------:R-:W2:Y:S01]  /*05d0*/  LDC.64 R18, c[0x0][0x390] ;  /* 0x0000e400ff127b82 */ /* 0x000ea20000000a00 */
[----:B0-----:R-:W-:-:S02]  /*05e0*/  IMAD R9, R7, R12, R5 ;  /* 0x0000000c07097224 */ /* 0x001fc400078e0205 */
[----:B------:R-:W-:Y:S02]  /*05f0*/  IMAD R11, R7, R13, R4 ;  /* 0x0000000d070b7224 */ /* 0x000fe400078e0204 */
[----:B-1----:R-:W-:-:S04]  /*0600*/  IMAD.WIDE R16, R9, 0x4, R16 ;  /* 0x0000000409107825 */ /* 0x002fc800078e0210 */
[----:B------:R-:W-:Y:S02]  /*0610*/  IMAD.WIDE R8, R12, 0x4, R16 ;  /* 0x000000040c087825 */ /* 0x000fe400078e0210 */
[----:B------:R-:W3:Y:S02]  /*0620*/  LDG.E R17, desc[UR6][R16.64] ;  /* 0x0000000610117981 */ /* 0x000ee4000c1e1900 */
[----:B--2---:R-:W-:-:S04]  /*0630*/  IMAD.WIDE R18, R11, 0x4, R18 ;  /* 0x000000040b127825 */ /* 0x004fc800078e0212 */
[C---:B------:R-:W-:Y:S02]  /*0640*/  IMAD.WIDE R10, R13.reuse, 0x4, R18 ;  /* 0x000000040d0a7825 */ /* 0x040fe400078e0212 */
[----:B------:R-:W3:Y:S02]  /*0650*/  LDG.E R18, desc[UR6][R18.64] ;  /* 0x0000000612127981 */ /* 0x000ee4000c1e1900 */
[C---:B------:R-:W-:Y:S02]  /*0660*/  IMAD.WIDE R20, R12.reuse, 0x4, R8 ;  /* 0x000000040c147825 */ /* 0x040fe400078e0208 */
[----:B------:R-:W2:Y:S02]  /*0670*/  LDG.E R8, desc[UR6][R8.64] ;  /* 0x0000000608087981 */ /* 0x000ea4000c1e1900 */
[----:B------:R-:W-:Y:S02]  /*0680*/  IMAD.WIDE R14, R13, 0x4, R10 ;  /* 0x000000040d0e7825 */ /* 0x000fe400078e020a */
[----:B------:R-:W2:Y:S02]  /*0690*/  LDG.E R10, desc[UR6][R10.64] ;  /* 0x000000060a0a7981 */ /* 0x000ea4000c1e1900 */
[----:B------:R-:W-:-:S02]  /*06a0*/  IMAD.WIDE R24, R12, 0x4, R20 ;  /* 0x000000040c187825 */ /* 0x000fc400078e0214 */
[----:B------:R-:W4:Y:S02]  /*06b0*/  LDG.E R26, desc[UR6][R20.64] ;  /* 0x00000006141a7981 */ /* 0x000f24000c1e1900 */
[----:B------:R-:W-:Y:S02]  /*06c0*/  IMAD.WIDE R12, R13, 0x4, R14 ;  /* 0x000000040d0c7825 */ /* 0x000fe400078e020e */
[----:B------:R-:W4:Y:S04]  /*06d0*/  LDG.E R14, desc[UR6][R14.64] ;  /* 0x000000060e0e7981 */ /* 0x000f28000c1e1900 */
[----:B------:R-:W5:Y:S04]  /*06e0*/  LDG.E R24, desc[UR6][R24.64] ;  /* 0x0000000618187981 */ /* 0x000f68000c1e1900 */
[----:B------:R-:W5:Y:S01]  /*06f0*/  LDG.E R12, desc[UR6][R12.64] ;  /* 0x000000060c0c7981 */ /* 0x000f62000c1e1900 */
[----:B------:R-:W-:Y:S01]  /*0700*/  IADD3 R7, PT, PT, R7, 0x4, RZ ;  /* 0x0000000407077810 */ /* 0x000fe20007ffe0ff */
[----:B---3--:R-:W-:-:S04]  /*0710*/  FFMA R17, R17, R18, R22 ;  /* 0x0000001211117223 */ /* 0x008fc80000000016 */
[----:B--2---:R-:W-:-:S04]  /*0720*/  FFMA R17, R8, R10, R17 ;  /* 0x0000000a08117223 */ /* 0x004fc80000000011 */
[----:B----4-:R-:W-:-:S04]  /*0730*/  FFMA R17, R26, R14, R17 ;  /* 0x0000000e1a117223 */ /* 0x010fc80000000011 */
[----:B-----5:R-:W-:-:S07]  /*0740*/  FFMA R22, R24, R12, R17 ;  /* 0x0000000c18167223 */ /* 0x020fce0000000011 */
.L_x_11:
[----:B------:R-:W-:Y:S05]  /*0750*/  @!P0 BRA `(.L_x_10) ;  /* 0x0000000000748947 */ /* 0x000fea0003800000 */
[----:B------:R-:W-:Y:S02]  /*0760*/  ISETP.NE.AND P0, PT, R23, 0x1, PT ;  /* 0x000000011700780c */ /* 0x000fe40003f05270 */
[----:B------:R-:W-:-:S04]  /*0770*/  LOP3.LUT R6, R6, 0x1, RZ, 0xc0, !PT ;  /* 0x0000000106067812 */ /* 0x000fc800078ec0ff */
[----:B------:R-:W-:-:S07]  /*0780*/  ISETP.NE.U32.AND P1, PT, R6, 0x1, PT ;  /* 0x000000010600780c */ /* 0x000fce0003f25070 */
[----:B------:R-:W0:Y:S08]  /*0790*/  @P0 LDC.64 R16, c[0x0][0x398] ;  /* 0x0000e600ff100b82 */ /* 0x000e300000000a00 */
[----:B------:R-:W1:Y:S08]  /*07a0*/  @P0 LDC.64 R20, c[0x0][0x388] ;  /* 0x0000e200ff140b82 */ /* 0x000e700000000a00 */
[----:B------:R-:W2:Y:S08]  /*07b0*/  @P0 LDC.64 R12, c[0x0][0x390] ;  /* 0x0000e400ff0c0b82 */ /* 0x000eb00000000a00 */
[----:B------:R-:W3:Y:S01]  /*07c0*/  @!P1 LDC.64 R14, c[0x0][0x398] ;  /* 0x0000e600ff0e9b82 */ /* 0x000ee20000000a00 */
[----:B0-----:R-:W-:-:S02]  /*07d0*/  @P0 IMAD R19, R7, R16, R5 ;  /* 0x0000001007130224 */ /* 0x001fc400078e0205 */
[C---:B------:R-:W-:Y:S02]  /*07e0*/  @P0 IMAD R23, R7.reuse, R17, R4 ;  /* 0x0000001107170224 */ /* 0x040fe400078e0204 */
[----:B------:R-:W-:-:S03]  /*07f0*/  @P0 VIADD R7, R7, 0x2 ;  /* 0x0000000207070836 */ /* 0x000fc60000000000 */
[----:B------:R-:W0:Y:S01]  /*0800*/  @!P1 LDC.64 R8, c[0x0][0x388] ;  /* 0x0000e200ff089b82 */ /* 0x000e220000000a00 */
[----:B-1----:R-:W-:-:S07]  /*0810*/  @P0 IMAD.WIDE R20, R19, 0x4, R20 ;  /* 0x0000000413140825 */ /* 0x002fce00078e0214 */
[----:B------:R-:W1:Y:S01]  /*0820*/  @!P1 LDC.64 R10, c[0x0][0x390] ;  /* 0x0000e400ff0a9b82 */ /* 0x000e620000000a00 */
[----:B--2---:R-:W-:Y:S02]  /*0830*/  @P0 IMAD.WIDE R12, R23, 0x4, R12 ;  /* 0x00000004170c0825 */ /* 0x004fe400078e020c */
[----:B------:R-:W2:Y:S02]  /*0840*/  @P0 LDG.E R23, desc[UR6][R20.64] ;  /* 0x0000000614170981 */ /* 0x000ea4000c1e1900 */
[----:B------:R-:W-:-:S04]  /*0850*/  @P0 IMAD.WIDE R18, R16, 0x4, R20 ;  /* 0x0000000410120825 */ /* 0x000fc800078e0214 */
[C---:B---3--:R-:W-:Y:S02]  /*0860*/  @!P1 IMAD R25, R7.reuse, R14, R5 ;  /* 0x0000000e07199224 */ /* 0x048fe400078e0205 */
[----:B------:R-:W-:Y:S01]  /*0870*/  @!P1 IMAD R15, R7, R15, R4 ;  /* 0x0000000f070f9224 */ /* 0x000fe200078e0204 */
[----:B------:R-:W3:Y:S01]  /*0880*/  @P0 LDG.E R18, desc[UR6][R18.64] ;  /* 0x0000000612120981 */ /* 0x000ee2000c1e1900 */
[----:B------:R-:W-:-:S03]  /*0890*/  @P0 IMAD.WIDE R6, R17, 0x4, R12 ;  /* 0x0000000411060825 */ /* 0x000fc600078e020c */
[----:B------:R-:W2:Y:S01]  /*08a0*/  @P0 LDG.E R12, desc[UR6][R12.64] ;  /* 0x000000060c0c0981 */ /* 0x000ea2000c1e1900 */
[----:B0-----:R-:W-:-:S03]  /*08b0*/  @!P1 IMAD.WIDE R8, R25, 0x4, R8 ;  /* 0x0000000419089825 */ /* 0x001fc600078e0208 */
[----:B------:R-:W3:Y:S01]  /*08c0*/  @P0 LDG.E R6, desc[UR6][R6.64] ;  /* 0x0000000606060981 */ /* 0x000ee2000c1e1900 */
[----:B-1----:R-:W-:-:S03]  /*08d0*/  @!P1 IMAD.WIDE R10, R15, 0x4, R10 ;  /* 0x000000040f0a9825 */ /* 0x002fc600078e020a */
[----:B------:R-:W4:Y:S04]  /*08e0*/  @!P1 LDG.E R9, desc[UR6][R8.64] ;  /* 0x0000000608099981 */ /* 0x000f28000c1e1900 */
[----:B------:R-:W4:Y:S01]  /*08f0*/  @!P1 LDG.E R10, desc[UR6][R10.64] ;  /* 0x000000060a0a9981 */ /* 0x000f22000c1e1900 */
[----:B--2---:R-:W-:-:S04]  /*0900*/  @P0 FFMA R23, R23, R12, R22 ;  /* 0x0000000c17170223 */ /* 0x004fc80000000016 */
[----:B---3--:R-:W-:-:S04]  /*0910*/  @P0 FFMA R22, R18, R6, R23 ;  /* 0x0000000612160223 */ /* 0x008fc80000000017 */
[----:B----4-:R-:W-:-:S07]  /*0920*/  @!P1 FFMA R22, R9, R10, R22 ;  /* 0x0000000a09169223 */ /* 0x010fce0000000016 */
.L_x_10:
[----:B------:R-:W0:Y:S01]  /*0930*/  LDC.64 R6, c[0x0][0x380] ;  /* 0x0000e000ff067b82 */ /* 0x000e220000000a00 */
[----:B------:R-:W1:Y:S02]  /*0940*/  LDCU UR5, c[0x0][0x39c] ;  /* 0x00007380ff0577ac */ /* 0x000e640008000800 */
[----:B-1----:R-:W-:Y:S01]  /*0950*/  IMAD R9, R5, UR5, R4 ;  /* 0x0000000505097c24 */ /* 0x002fe2000f8e0204 */
[----:B------:R-:W-:-:S03]  /*0960*/  IADD3 R4, PT, PT, R3, R4, RZ ;  /* 0x0000000403047210 */ /* 0x000fc60007ffe0ff */
[----:B0-----:R-:W-:Y:S01]  /*0970*/  IMAD.WIDE R6, R9, 0x4, R6 ;  /* 0x0000000409067825 */ /* 0x001fe200078e0206 */
[----:B------:R-:W-:-:S04]  /*0980*/  ISETP.GE.AND P0, PT, R4, UR5, PT ;  /* 0x0000000504007c0c */ /* 0x000fc8000bf06270 */
[----:B------:R0:W-:Y:S09]  /*0990*/  STG.E desc[UR6][R6.64], R22 ;  /* 0x0000001606007986 */ /* 0x0001f2000c101906 */
[----:B------:R-:W-:Y:S05]  /*09a0*/  @!P0 BRA `(.L_x_12) ;  /* 0xfffffff400fc8947 */ /* 0x000fea000383ffff */
.L_x_7:
[----:B------:R-:W-:Y:S05]  /*09b0*/  BSYNC.RECONVERGENT B0 ;  /* 0x0000000000007941 */ /* 0x000fea0003800200 */
.L_x_6:
[----:B------:R-:W1:Y:S01]  /*09c0*/  LDCU UR5, c[0x0][0x398] ;  /* 0x00007300ff0577ac */ /* 0x000e620008000800 */
[----:B------:R-:W-:-:S04]  /*09d0*/  IADD3 R5, PT, PT, R2, R5, RZ ;  /* 0x0000000502057210 */ /* 0x000fc80007ffe0ff */
[----:B-1----:R-:W-:-:S13]  /*09e0*/  ISETP.GE.AND P0, PT, R5, UR5, PT ;  /* 0x0000000505007c0c */ /* 0x002fda000bf06270 */
[----:B------:R-:W-:Y:S05]  /*09f0*/  @!P0 BRA `(.L_x_13) ;  /* 0xfffffff400d48947 */ /* 0x000fea000383ffff */
[----:B------:R-:W-:Y:S05]  /*0a00*/  EXIT ;  /* 0x000000000000794d */ /* 0x000fea0003800000 */
.L_x_5:
[----:B------:R-:W0:Y:S01]  /*0a10*/  I2F.U32.RP R10, R3 ;  /* 0x00000003000a7306 */ /* 0x000e220000209000 */
[----:B------:R-:W1:Y:S01]  /*0a20*/  LDCU UR4, c[0x0][0x39c] ;  /* 0x00007380ff0477ac */ /* 0x000e620008000800 */
[-C--:B------:R-:W-:Y:S01]  /*0a30*/  IADD3 R4, PT, PT, R0, R3.reuse, RZ ;  /* 0x0000000300047210 */ /* 0x080fe20007ffe0ff */
[----:B------:R-:W-:Y:S01]  /*0a40*/  HFMA2 R6, -RZ, RZ, 0, 0 ;  /* 0x00000000ff067431 */ /* 0x000fe200000001ff */
[----:B------:R-:W-:Y:S02]  /*0a50*/  IADD3 R11, PT, PT, RZ, -R3, RZ ;  /* 0x80000003ff0b7210 */ /* 0x000fe40007ffe0ff */
[----:B------:R-:W-:Y:S02]  /*0a60*/  ISETP.NE.U32.AND P2, PT, R3, RZ, PT ;  /* 0x000000ff0300720c */ /* 0x000fe40003f45070 */
[----:B0-----:R-:W0:Y:S01]  /*0a70*/  MUFU.RCP R10, R10 ;  /* 0x0000000a000a7308 */ /* 0x001e220000001000 */
[C---:B-1----:R-:W-:Y:S02]  /*0a80*/  ISETP.GE.AND P0, PT, R4.reuse, UR4, PT ;  /* 0x0000000404007c0c */ /* 0x042fe4000bf06270 */
[----:B------:R-:W-:-:S02]  /*0a90*/  VIMNMX R9, PT, PT, R4, UR4, !PT ;  /* 0x0000000404097c48 */ /* 0x000fc4000ffe0100 */
[----:B------:R-:W-:Y:S02]  /*0aa0*/  SEL R8, RZ, 0x1, P0 ;  /* 0x00000001ff087807 */ /* 0x000fe40000000000 */
[----:B0-----:R-:W-:-:S06]  /*0ab0*/  IADD3 R7, PT, PT, R10, 0xffffffe, RZ ;  /* 0x0ffffffe0a077810 */ /* 0x001fcc0007ffe0ff */
[----:B------:R-:W0:Y:S02]  /*0ac0*/  F2I.FTZ.U32.TRUNC.NTZ R7, R7 ;  /* 0x0000000700077305 */ /* 0x000e24000021f000 */
[----:B0-----:R-:W-:-:S04]  /*0ad0*/  IMAD R11, R11, R7, RZ ;  /* 0x000000070b0b7224 */ /* 0x001fc800078e02ff */
[----:B------:R-:W-:Y:S01]  /*0ae0*/  IMAD.HI.U32 R11, R7, R11, R6 ;  /* 0x0000000b070b7227 */ /* 0x000fe200078e0006 */
[----:B------:R-:W-:-:S05]  /*0af0*/  IADD3 R6, PT, PT, R9, -R4, -R8 ;  /* 0x8000000409067210 */ /* 0x000fca0007ffe808 */
[----:B------:R-:W-:-:S05]  /*0b00*/  IMAD.HI.U32 R7, R11, R6, RZ ;  /* 0x000000060b077227 */ /* 0x000fca00078e00ff */
[----:B------:R-:W-:-:S05]  /*0b10*/  IADD3 R9, PT, PT, -R7, RZ, RZ ;  /* 0x000000ff07097210 */ /* 0x000fca0007ffe1ff */
[----:B------:R-:W-:-:S05]  /*0b20*/  IMAD R6, R3, R9, R6 ;  /* 0x0000000903067224 */ /* 0x000fca00078e0206 */
[----:B------:R-:W-:-:S13]  /*0b30*/  ISETP.GE.U32.AND P0, PT, R6, R3, PT ;  /* 0x000000030600720c */ /* 0x000fda0003f06070 */
[----:B------:R-:W-:Y:S01]  /*0b40*/  @P0 IADD3 R6, PT, PT, -R3, R6, RZ ;  /* 0x0000000603060210 */ /* 0x000fe20007ffe1ff */
[----:B------:R-:W-:-:S03]  /*0b50*/  @P0 VIADD R7, R7, 0x1 ;  /* 0x0000000107070836 */ /* 0x000fc60000000000 */
[----:B------:R-:W-:Y:S02]  /*0b60*/  ISETP.GE.U32.AND P1, PT, R6, R3, PT ;  /* 0x000000030600720c */ /* 0x000fe40003f26070 */
[----:B------:R-:W-:-:S04]  /*0b70*/  IADD3 R6, PT, PT, R3, R4, RZ ;  /* 0x0000000403067210 */ /* 0x000fc80007ffe0ff */
[----:B------:R-:W-:-:S07]  /*0b80*/  IADD3 R20, PT, PT, R3, R6, RZ ;  /* 0x0000000603147210 */ /* 0x000fce0007ffe0ff */
[----:B------:R-:W-:Y:S02]  /*0b90*/  @P1 IADD3 R7, PT, PT, R7, 0x1, RZ ;  /* 0x0000000107071810 */ /* 0x000fe40007ffe0ff */
[----:B------:R-:W-:-:S04]  /*0ba0*/  @!P2 LOP3.LUT R7, RZ, R3, RZ, 0x33, !PT ;  /* 0x00000003ff07a212 */ /* 0x000fc800078e33ff */
[----:B------:R-:W-:-:S04]  /*0bb0*/  IADD3 R7, PT, PT, R8, R7, RZ ;  /* 0x0000000708077210 */ /* 0x000fc80007ffe0ff */
[----:B------:R-:W-:-:S07]  /*0bc0*/  LOP3.LUT R21, R7, 0x3, RZ, 0xc0, !PT ;  /* 0x0000000307157812 */ /* 0x000fce00078ec0ff */
.L_x_19:
[----:B0-----:R-:W0:Y:S01]  /*0bd0*/  LDC R18, c[0x0][0x39c] ;  /* 0x0000e700ff127b82 */ /* 0x001e220000000800 */
[----:B------:R-:W-:Y:S01]  /*0be0*/  BSSY.RECONVERGENT B0, `(.L_x_14) ;  /* 0x000002c000007945 */ /* 0x000fe20003800200 */
[----:B0-----:R-:W-:-:S13]  /*0bf0*/  ISETP.GE.AND P0, PT, R0, R18, PT ;  /* 0x000000120000720c */ /* 0x001fda0003f06270 */
[----:B-1----:R-:W-:Y:S05]  /*0c00*/  @P0 BRA `(.L_x_15) ;  /* 0x0000000000a40947 */ /* 0x002fea0003800000 */
[----:B------:R-:W-:Y:S01]  /*0c10*/  ISETP.NE.AND P1, PT, R21, 0x3, PT ;  /* 0x000000031500780c */ /* 0x000fe20003f25270 */
[----:B------:R-:W-:Y:S01]  /*0c20*/  BSSY.RECONVERGENT B1, `(.L_x_16) ;  /* 0x0000015000017945 */ /* 0x000fe20003800200 */
[----:B------:R-:W-:Y:S02]  /*0c30*/  ISETP.GE.U32.AND P0, PT, R7, 0x3, PT ;  /* 0x000000030700780c */ /* 0x000fe40003f06070 */
[----:B------:R-:W-:-:S09]  /*0c40*/  MOV R19, R0 ;  /* 0x0000000000137202 */ /* 0x000fd20000000f00 */
[----:B------:R-:W-:Y:S05]  /*0c50*/  @!P1 BRA `(.L_x_17) ;  /* 0x0000000000449947 */ /* 0x000fea0003800000 */
[----:B------:R-:W0:Y:S01]  /*0c60*/  LDC.64 R8, c[0x0][0x380] ;  /* 0x0000e000ff087b82 */ /* 0x000e220000000a00 */
[----:B------:R-:W-:Y:S01]  /*0c70*/  IMAD R11, R5, R18, R0 ;  /* 0x00000012050b7224 */ /* 0x000fe200078e0200 */
[----:B------:R-:W-:Y:S02]  /*0c80*/  ISETP.NE.AND P1, PT, R21, RZ, PT ;  /* 0x000000ff1500720c */ /* 0x000fe40003f25270 */
[----:B------:R-:W-:Y:S01]  /*0c90*/  MOV R19, R4 ;  /* 0x0000000400137202 */ /* 0x000fe20000000f00 */
[----:B0-----:R-:W-:-:S05]  /*0ca0*/  IMAD.WIDE R8, R11, 0x4, R8 ;  /* 0x000000040b087825 */ /* 0x001fca00078e0208 */
[----:B------:R0:W-:Y:S05]  /*0cb0*/  STG.E desc[UR6][R8.64], RZ ;  /* 0x000000ff08007986 */ /* 0x0001ea000c101906 */
[----:B------:R-:W-:Y:S05]  /*0cc0*/  @!P1 BRA `(.L_x_17) ;  /* 0x0000000000289947 */ /* 0x000fea0003800000 */
[----:B------:R-:W-:Y:S02]  /*0cd0*/  ISETP.NE.AND P1, PT, R21, 0x1, PT ;  /* 0x000000011500780c */ /* 0x000fe40003f25270 */
[----:B------:R-:W-:Y:S02]  /*0ce0*/  SHF.L.U32 R11, R3, 0x2, RZ ;  /* 0x00000002030b7819 */ /* 0x000fe400000006ff */
[----:B------:R-:W-:Y:S02]  /*0cf0*/  MOV R19, R6 ;  /* 0x0000000600137202 */ /* 0x000fe40000000f00 */
[----:B0-----:R-:W-:-:S04]  /*0d00*/  IADD3 R8, P2, PT, R8, R11, RZ ;  /* 0x0000000b08087210 */ /* 0x001fc80007f5e0ff */
[----:B------:R-:W-:-:S03]  /*0d10*/  IADD3.X R9, PT, PT, RZ, R9, RZ, P2, !PT ;  /* 0x00000009ff097210 */ /* 0x000fc600017fe4ff */
[----:B------:R-:W-:Y:S02]  /*0d20*/  @P1 IADD3 R10, P2, PT, R11, R8, RZ ;  /* 0x000000080b0a1210 */ /* 0x000fe40007f5e0ff */
[----:B------:R1:W-:Y:S01]  /*0d30*/  STG.E desc[UR6][R8.64], RZ ;  /* 0x000000ff08007986 */ /* 0x0003e2000c101906 */
[----:B------:R-:W-:Y:S02]  /*0d40*/  @P1 MOV R19, R20 ;  /* 0x0000001400131202 */ /* 0x000fe40000000f00 */
[----:B------:R-:W-:-:S05]  /*0d50*/  @P1 IMAD.X R11, RZ, RZ, R9, P2 ;  /* 0x000000ffff0b1224 */ /* 0x000fca00010e0609 */
[----:B------:R1:W-:Y:S03]  /*0d60*/  @P1 STG.E desc[UR6][R10.64], RZ ;  /* 0x000000ff0a001986 */ /* 0x0003e6000c101906 */
.L_x_17:
[----:B------:R-:W-:Y:S05]  /*0d70*/  BSYNC.RECONVERGENT B1 ;  /* 0x0000000000017941 */ /* 0x000fea0003800200 */
.L_x_16:
[----:B------:R-:W-:Y:S05]  /*0d80*/  @!P0 BRA `(.L_x_15) ;  /* 0x0000000000448947 */ /* 0x000fea0003800000 */
[----:B01----:R-:W0:Y:S01]  /*0d90*/  LDC.64 R8, c[0x0][0x380] ;  /* 0x0000e000ff087b82 */ /* 0x003e220000000a00 */
[----:B------:R-:W-:-:S07]  /*0da0*/  SHF.L.U32 R23, R3, 0x2, RZ ;  /* 0x0000000203177819 */ /* 0x000fce00000006ff */
.L_x_18:
[----:B------:R-:W-:Y:S01]  /*0db0*/  IMAD R11, R5, R18, R19 ;  /* 0x00000012050b7224 */ /* 0x000fe200078e0213 */
[----:B------:R-:W-:-:S03]  /*0dc0*/  IADD3 R19, PT, PT, R23, R19, RZ ;  /* 0x0000001317137210 */ /* 0x000fc60007ffe0ff */
[----:B0-----:R-:W-:-:S03]  /*0dd0*/  IMAD.WIDE R10, R11, 0x4, R8 ;  /* 0x000000040b0a7825 */ /* 0x001fc600078e0208 */
[C---:B------:R-:W-:Y:S02]  /*0de0*/  IADD3 R12, P0, PT, R23.reuse, R10, RZ ;  /* 0x0000000a170c7210 */ /* 0x040fe40007f1e0ff */
[----:B------:R2:W-:Y:S02]  /*0df0*/  STG.E desc[UR6][R10.64], RZ ;  /* 0x000000ff0a007986 */ /* 0x0005e4000c101906 */
[----:B------:R-:W-:Y:S02]  /*0e00*/  IADD3.X R13, PT, PT, RZ, R11, RZ, P0, !PT ;  /* 0x0000000bff0d7210 */ /* 0x000fe400007fe4ff */
[----:B------:R-:W-:-:S03]  /*0e10*/  IADD3 R14, P0, PT, R23, R12, RZ ;  /* 0x0000000c170e7210 */ /* 0x000fc60007f1e0ff */
[----:B------:R2:W-:Y:S01]  /*0e20*/  STG.E desc[UR6][R12.64], RZ ;  /* 0x000000ff0c007986 */ /* 0x0005e2000c101906 */
[----:B------:R-:W-:Y:S02]  /*0e30*/  IADD3.X R15, PT, PT, RZ, R13, RZ, P0, !PT ;  /* 0x0000000dff0f7210 */ /* 0x000fe400007fe4ff */
[----:B------:R-:W-:-:S03]  /*0e40*/  IADD3 R16, P0, PT, R23, R14, RZ ;  /* 0x0000000e17107210 */ /* 0x000fc60007f1e0ff */
[----:B------:R2:W-:Y:S01]  /*0e50*/  STG.E desc[UR6][R14.64], RZ ;  /* 0x000000ff0e007986 */ /* 0x0005e2000c101906 */
[----:B------:R-:W-:Y:S02]  /*0e60*/  IADD3.X R17, PT, PT, RZ, R15, RZ, P0, !PT ;  /* 0x0000000fff117210 */ /* 0x000fe400007fe4ff */
[----:B------:R-:W-:-:S03]  /*0e70*/  ISETP.GE.AND P0, PT, R19, R18, PT ;  /* 0x000000121300720c */ /* 0x000fc60003f06270 */
[----:B------:R2:W-:Y:S10]  /*0e80*/  STG.E desc[UR6][R16.64], RZ ;  /* 0x000000ff10007986 */ /* 0x0005f4000c101906 */
[----:B--2---:R-:W-:Y:S05]  /*0e90*/  @!P0 BRA `(.L_x_18) ;  /* 0xfffffffc00c48947 */ /* 0x004fea000383ffff */
.L_x_15:
[----:B------:R-:W-:Y:S05]  /*0ea0*/  BSYNC.RECONVERGENT B0 ;  /* 0x0000000000007941 */ /* 0x000fea0003800200 */
.L_x_14:
[----:B------:R-:W2:Y:S01]  /*0eb0*/  LDCU UR4, c[0x0][0x398] ;  /* 0x00007300ff0477ac */ /* 0x000ea20008000800 */
[----:B------:R-:W-:-:S04]  /*0ec0*/  IADD3 R5, PT, PT, R2, R5, RZ ;  /* 0x0000000502057210 */ /* 0x000fc80007ffe0ff */
[----:B--2---:R-:W-:-:S13]  /*0ed0*/  ISETP.GE.AND P0, PT, R5, UR4, PT ;  /* 0x0000000405007c0c */ /* 0x004fda000bf06270 */
[----:B------:R-:W-:Y:S05]  /*0ee0*/  @!P0 BRA `(.L_x_19) ;  /* 0xfffffffc00388947 */ /* 0x000fea000383ffff */
[----:B------:R-:W-:Y:S05]  /*0ef0*/  EXIT ;  /* 0x000000000000794d */ /* 0x000fea0003800000 */
.L_x_20:
        /* <DEDUP_REMOVED lines=16> */
.L_x_152:


//--------------------- .text._Z28scce_softmax_backward_kernelPKfPKhPfii --------------------------
	.section	.text._Z28scce_softmax_backward_kernelPKfPKhPfii,"ax",@progbits
	.align	128
        .global         _Z28scce_softmax_backward_kernelPKfPKhPfii
        .type           _Z28scce_softmax_backward_kernelPKfPKhPfii,@function
        .size           _Z28scce_softmax_backward_kernelPKfPKhPfii,(.L_x_148 - _Z28scce_softmax_backward_kernelPKfPKhPfii)
        .other          _Z28scce_softmax_backward_kernelPKfPKhPfii,@"STO_CUDA_ENTRY STV_DEFAULT"
_Z28scce_softmax_backward_kernelPKfPKhPfii:
.text._Z28scce_softmax_backward_kernelPKfPKhPfii:
[----:B------:R-:W-:Y:S01]  /*0000*/  LDC R1, c[0x0][0x37c] ;  /* 0x0000df00ff017b82 */ /* 0x000fe20000000800 */
[----:B------:R-:W0:Y:S01]  /*0010*/  LDCU UR6, c[0x0][0x398] ;  /* 0x00007300ff0677ac */ /* 0x000e220008000800 */
[----:B------:R-:W1:Y:S06]  /*0020*/  S2R R5, SR_TID.X ;  /* 0x0000000000057919 */ /* 0x000e6c0000002100 */
[----:B------:R-:W1:Y:S01]  /*0030*/  S2UR UR4, SR_CTAID.X ;  /* 0x00000000000479c3 */ /* 0x000e620000002500 */
[----:B------:R-:W-:-:S07]  /*0040*/  IMAD.MOV.U32 R6, RZ, RZ, RZ ;  /* 0x000000ffff067224 */ /* 0x000fce00078e00ff */
[----:B------:R-:W1:Y:S01]  /*0050*/  LDC R4, c[0x0][0x360] ;  /* 0x0000d800ff047b82 */ /* 0x000e620000000800 */
[----:B------:R-:W2:Y:S01]  /*0060*/  LDCU UR5, c[0x0][0x370] ;  /* 0x00006e00ff0577ac */ /* 0x000ea20008000800 */
[----:B0-----:R-:W-:-:S05]  /*0070*/  I2FP.F32.S32 R0, UR6 ;  /* 0x0000000600007c45 */ /* 0x001fca0008201400 */
[----:B------:R-:W-:-:S05]  /*0080*/  VIADD R2, R0, 0x1800000 ;  /* 0x0180000000027836 */ /* 0x000fca0000000000 */
[----:B------:R-:W-:-:S04]  /*0090*/  LOP3.LUT R2, R2, 0x7f800000, RZ, 0xc0, !PT ;  /* 0x7f80000002027812 */ /* 0x000fc800078ec0ff */
[----:B------:R-:W-:Y:S01]  /*00a0*/  ISETP.GT.U32.AND P0, PT, R2, 0x1ffffff, PT ;  /* 0x01ffffff0200780c */ /* 0x000fe20003f04070 */
[C---:B-1----:R-:W-:Y:S02]  /*00b0*/  IMAD R5, R4.reuse, UR4, R5 ;  /* 0x0000000404057c24 */ /* 0x042fe4000f8e0205 */
[----:B--2---:R-:W-:-:S10]  /*00c0*/  IMAD R4, R4, UR5, RZ ;  /* 0x0000000504047c24 */ /* 0x004fd4000f8e02ff */
[----:B------:R-:W-:Y:S05]  /*00d0*/  @P0 BRA `(.L_x_21) ;  /* 0x00000000000c0947 */ /* 0x000fea0003800000 */
[----:B------:R-:W-:-:S07]  /*00e0*/  MOV R2, 0x100 ;  /* 0x0000010000027802 */ /* 0x000fce0000000f00 */
[----:B------:R-:W-:Y:S05]  /*00f0*/  CALL.REL.NOINC `($__internal_0_$__cuda_sm20_rcp_rn_f32_slowpath) ;  /* 0x0000000c00187944 */ /* 0x000fea0003c00000 */
[----:B------:R-:W-:Y:S05]  /*0100*/  BRA `(.L_x_22) ;  /* 0x0000000000107947 */ /* 0x000fea0003800000 */
.L_x_21:
[----:B------:R-:W0:Y:S02]  /*0110*/  MUFU.RCP R3, R0 ;  /* 0x0000000000037308 */ /* 0x000e240000001000 */
[----:B0-----:R-:W-:-:S04]  /*0120*/  FFMA R2, R0, R3, -1 ;  /* 0xbf80000000027423 */ /* 0x001fc80000000003 */
[----:B------:R-:W-:-:S04]  /*0130*/  FADD.FTZ R2, -R2, -RZ ;  /* 0x800000ff02027221 */ /* 0x000fc80000010100 */
[----:B------:R-:W-:-:S07]  /*0140*/  FFMA R0, R3, R2, R3 ;  /* 0x0000000203007223 */ /* 0x000fce0000000003 */
.L_x_22:
[----:B------:R-:W0:Y:S02]  /*0150*/  LDC.64 R2, c[0x0][0x398] ;  /* 0x0000e600ff027b82 */ /* 0x000e240000000a00 */
[----:B0-----:R-:W-:Y:S02]  /*0160*/  ISETP.GE.AND P0, PT, R3, 0x1, PT ;  /* 0x000000010300780c */ /* 0x001fe40003f06270 */
[----:B------:R-:W-:Y:S02]  /*0170*/  ISETP.GE.U32.AND P1, PT, R5, R2, PT ;  /* 0x000000020500720c */ /* 0x000fe40003f26070 */
[----:B------:R-:W-:-:S04]  /*0180*/  SHF.R.S32.HI R7, RZ, 0x1f, R2 ;  /* 0x0000001fff077819 */ /* 0x000fc80000011402 */
[----:B------:R-:W-:-:S13]  /*0190*/  ISETP.GE.U32.OR.EX P0, PT, R6, R7, !P0, P1 ;  /* 0x000000070600720c */ /* 0x000fda0004706510 */
[----:B------:R-:W-:Y:S05]  /*01a0*/  @P0 EXIT ;  /* 0x000000000000094d */ /* 0x000fea0003800000 */
[C---:B------:R-:W-:Y:S01]  /*01b0*/  LOP3.LUT R16, R3.reuse, 0x7, RZ, 0xc0, !PT ;  /* 0x0000000703107812 */ /* 0x040fe200078ec0ff */
[----:B------:R-:W0:Y:S01]  /*01c0*/  LDCU.64 UR4, c[0x0][0x358] ;  /* 0x00006b00ff0477ac */ /* 0x000e220008000a00 */
[C---:B------:R-:W-:Y:S02]  /*01d0*/  LOP3.LUT R18, R3.reuse, 0x3, RZ, 0xc0, !PT ;  /* 0x0000000303127812 */ /* 0x040fe400078ec0ff */
[----:B------:R-:W-:Y:S01]  /*01e0*/  LOP3.LUT R12, R3, 0x7ffffff8, RZ, 0xc0, !PT ;  /* 0x7ffffff8030c7812 */ /* 0x000fe200078ec0ff */
[----:B------:R-:W-:-:S05]  /*01f0*/  VIADD R2, R16, 0xffffffff ;  /* 0xffffffff10027836 */ /* 0x000fca0000000000 */
[----:B------:R-:W-:-:S13]  /*0200*/  ISETP.GE.U32.AND P1, PT, R2, 0x3, PT ;  /* 0x000000030200780c */ /* 0x000fda0003f26070 */
.L_x_28:
[----:B-1----:R-:W1:Y:S01]  /*0210*/  LDCU.64 UR6, c[0x0][0x388] ;  /* 0x00007100ff0677ac */ /* 0x002e620008000a00 */
[----:B--23--:R-:W2:Y:S01]  /*0220*/  LDC.64 R2, c[0x0][0x398] ;  /* 0x0000e600ff027b82 */ /* 0x00cea20000000a00 */
[----:B-1----:R-:W-:-:S04]  /*0230*/  IADD3 R8, P0, PT, R5, UR6, RZ ;  /* 0x0000000605087c10 */ /* 0x002fc8000ff1e0ff */
[----:B------:R-:W-:-:S05]  /*0240*/  IADD3.X R9, PT, PT, R6, UR7, RZ, P0, !PT ;  /* 0x0000000706097c10 */ /* 0x000fca00087fe4ff */
[----:B0----5:R0:W5:Y:S01]  /*0250*/  LDG.E.U8 R13, desc[UR4][R8.64] ;  /* 0x00000004080d7981 */ /* 0x021162000c1e1100 */
[----:B--2---:R-:W-:Y:S01]  /*0260*/  IMAD R14, R5, R3, RZ ;  /* 0x00000003050e7224 */ /* 0x004fe200078e02ff */
[----:B------:R-:W-:-:S04]  /*0270*/  IADD3 R5, P2, PT, R4, R5, RZ ;  /* 0x0000000504057210 */ /* 0x000fc80007f5e0ff */
[----:B------:R-:W-:Y:S01]  /*0280*/  ISETP.GE.U32.AND P0, PT, R5, R2, PT ;  /* 0x000000020500720c */ /* 0x000fe20003f06070 */
[----:B------:R-:W-:Y:S01]  /*0290*/  IMAD.X R6, RZ, RZ, R6, P2 ;  /* 0x000000ffff067224 */ /* 0x000fe200010e0606 */
[----:B------:R-:W-:Y:S01]  /*02a0*/  ISETP.GE.U32.AND P2, PT, R3, 0x8, PT ;  /* 0x000000080300780c */ /* 0x000fe20003f46070 */
[----:B------:R-:W-:Y:S01]  /*02b0*/  IMAD.MOV.U32 R2, RZ, RZ, RZ ;  /* 0x000000ffff027224 */ /* 0x000fe200078e00ff */
[----:B------:R-:W-:Y:S02]  /*02c0*/  SHF.R.S32.HI R15, RZ, 0x1f, R14 ;  /* 0x0000001fff0f7819 */ /* 0x000fe4000001140e */
[----:B------:R-:W-:-:S09]  /*02d0*/  ISETP.GE.U32.AND.EX P0, PT, R6, R7, PT, P0 ;  /* 0x000000070600720c */ /* 0x000fd20003f06100 */
[----:B0-----:R-:W-:Y:S05]  /*02e0*/  @!P2 BRA `(.L_x_23) ;  /* 0x000000040038a947 */ /* 0x001fea0003800000 */
[----:B------:R-:W0:Y:S01]  /*02f0*/  LDCU.64 UR6, c[0x0][0x380] ;  /* 0x00007000ff0677ac */ /* 0x000e220008000a00 */
[C---:B------:R-:W-:Y:S01]  /*0300*/  IMAD.SHL.U32 R20, R14.reuse, 0x4, RZ ;  /* 0x000000040e147824 */ /* 0x040fe200078e00ff */
[----:B------:R-:W-:Y:S01]  /*0310*/  SHF.L.U64.HI R21, R14, 0x2, R15 ;  /* 0x000000020e157819 */ /* 0x000fe2000001020f */
[----:B-----5:R-:W-:Y:S01]  /*0320*/  IMAD.MOV R2, RZ, RZ, -R13 ;  /* 0x000000ffff027224 */ /* 0x020fe200078e0a0d */
[----:B------:R-:W1:Y:S01]  /*0330*/  LDCU.64 UR8, c[0x0][0x390] ;  /* 0x00007200ff0877ac */ /* 0x000e620008000a00 */
[----:B------:R-:W-:Y:S01]  /*0340*/  IMAD.MOV.U32 R17, RZ, RZ, RZ ;  /* 0x000000ffff117224 */ /* 0x000fe200078e00ff */
[C---:B0-----:R-:W-:Y:S02]  /*0350*/  IADD3 R8, P2, PT, R20.reuse, UR6, RZ ;  /* 0x0000000614087c10 */ /* 0x041fe4000ff5e0ff */
[----:B-1----:R-:W-:Y:S02]  /*0360*/  IADD3 R20, P4, PT, R20, UR8, RZ ;  /* 0x0000000814147c10 */ /* 0x002fe4000ff9e0ff */
[----:B------:R-:W-:-:S02]  /*0370*/  IADD3 R8, P3, PT, R8, 0x10, RZ ;  /* 0x0000001008087810 */ /* 0x000fc40007f7e0ff */
[----:B------:R-:W-:Y:S02]  /*0380*/  IADD3 R20, P5, PT, R20, 0x10, RZ ;  /* 0x0000001014147810 */ /* 0x000fe40007fbe0ff */
[--C-:B------:R-:W-:Y:S02]  /*0390*/  IADD3.X R9, PT, PT, RZ, UR7, R21.reuse, P3, P2 ;  /* 0x00000007ff097c10 */ /* 0x100fe40009fe4415 */
[----:B------:R-:W-:-:S09]  /*03a0*/  IADD3.X R21, PT, PT, RZ, UR9, R21, P5, P4 ;  /* 0x00000009ff157c10 */ /* 0x000fd2000afe8415 */
.L_x_24:
[----:B0-----:R-:W2:Y:S01]  /*03b0*/  LDG.E R11, desc[UR4][R8.64+-0x10] ;  /* 0xfffff004080b7981 */ /* 0x001ea2000c1e1900 */
[----:B------:R-:W-:-:S04]  /*03c0*/  ISETP.NE.AND P2, PT, R2, RZ, PT ;  /* 0x000000ff0200720c */ /* 0x000fc80003f45270 */
[----:B------:R-:W-:-:S05]  /*03d0*/  FSEL R10, RZ, 1, P2 ;  /* 0x3f800000ff0a7808 */ /* 0x000fca0001000000 */
[----:B--2---:R-:W-:Y:S01]  /*03e0*/  FADD R11, -R10, R11 ;  /* 0x0000000b0a0b7221 */ /* 0x004fe20000000100 */
[----:B------:R-:W-:-:S03]  /*03f0*/  IMAD.MOV.U32 R10, RZ, RZ, R20 ;  /* 0x000000ffff0a7224 */ /* 0x000fc600078e0014 */
[----:B------:R-:W-:Y:S01]  /*0400*/  FMUL R19, R11, R0 ;  /* 0x000000000b137220 */ /* 0x000fe20000400000 */
[----:B------:R-:W-:-:S05]  /*0410*/  IMAD.MOV.U32 R11, RZ, RZ, R21 ;  /* 0x000000ffff0b7224 */ /* 0x000fca00078e0015 */
[----:B------:R0:W-:Y:S04]  /*0420*/  STG.E desc[UR4][R10.64+-0x10], R19 ;  /* 0xfffff0130a007986 */ /* 0x0001e8000c101904 */
[----:B------:R-:W2:Y:S01]  /*0430*/  LDG.E R21, desc[UR4][R8.64+-0xc] ;  /* 0xfffff40408157981 */ /* 0x000ea2000c1e1900 */
[----:B------:R-:W-:-:S05]  /*0440*/  VIADD R20, R17, 0x1 ;  /* 0x0000000111147836 */ /* 0x000fca0000000000 */
[----:B------:R-:W-:-:S04]  /*0450*/  ISETP.NE.AND P2, PT, R20, R13, PT ;  /* 0x0000000d1400720c */ /* 0x000fc80003f45270 */
[----:B------:R-:W-:-:S05]  /*0460*/  FSEL R20, RZ, 1, P2 ;  /* 0x3f800000ff147808 */ /* 0x000fca0001000000 */
[----:B--2---:R-:W-:-:S04]  /*0470*/  FADD R21, -R20, R21 ;  /* 0x0000001514157221 */ /* 0x004fc80000000100 */
[----:B------:R-:W-:-:S05]  /*0480*/  FMUL R21, R21, R0 ;  /* 0x0000000015157220 */ /* 0x000fca0000400000 */
[----:B------:R-:W-:Y:S04]  /*0490*/  STG.E desc[UR4][R10.64+-0xc], R21 ;  /* 0xfffff4150a007986 */ /* 0x000fe8000c101904 */
[----:B------:R-:W2:Y:S01]  /*04a0*/  LDG.E R22, desc[UR4][R8.64+-0x8] ;  /* 0xfffff80408167981 */ /* 0x000ea2000c1e1900 */
[----:B------:R-:W-:-:S05]  /*04b0*/  VIADD R20, R17, 0x2 ;  /* 0x0000000211147836 */ /* 0x000fca0000000000 */
[----:B------:R-:W-:-:S04]  /*04c0*/  ISETP.NE.AND P2, PT, R20, R13, PT ;  /* 0x0000000d1400720c */ /* 0x000fc80003f45270 */
[----:B0-----:R-:W-:-:S05]  /*04d0*/  FSEL R19, RZ, 1, P2 ;  /* 0x3f800000ff137808 */ /* 0x001fca0001000000 */
[----:B--2---:R-:W-:-:S04]  /*04e0*/  FADD R19, -R19, R22 ;  /* 0x0000001613137221 */ /* 0x004fc80000000100 */
[----:B------:R-:W-:-:S05]  /*04f0*/  FMUL R19, R19, R0 ;  /* 0x0000000013137220 */ /* 0x000fca0000400000 */
        /* <DEDUP_REMOVED lines=21> */
[----:B------:R1:W-:Y:S04]  /*0650*/  STG.E desc[UR4][R10.64+0x4], R21 ;  /* 0x000004150a007986 */ /* 0x0003e8000c101904 */
[----:B------:R-:W2:Y:S01]  /*0660*/  LDG.E R22, desc[UR4][R8.64+0x8] ;  /* 0x0000080408167981 */ /* 0x000ea2000c1e1900 */
[----:B------:R-:W-:-:S05]  /*0670*/  VIADD R20, R17, 0x6 ;  /* 0x0000000611147836 */ /* 0x000fca0000000000 */
[----:B------:R-:W-:-:S04]  /*0680*/  ISETP.NE.AND P2, PT, R20, R13, PT ;  /* 0x0000000d1400720c */ /* 0x000fc80003f45270 */
[----:B0-----:R-:W-:-:S05]  /*0690*/  FSEL R19, RZ, 1, P2 ;  /* 0x3f800000ff137808 */ /* 0x001fca0001000000 */
[----:B--2---:R-:W-:-:S04]  /*06a0*/  FADD R19, -R19, R22 ;  /* 0x0000001613137221 */ /* 0x004fc80000000100 */
[----:B------:R-:W-:-:S05]  /*06b0*/  FMUL R19, R19, R0 ;  /* 0x0000000013137220 */ /* 0x000fca0000400000 */
[----:B------:R0:W-:Y:S04]  /*06c0*/  STG.E desc[UR4][R10.64+0x8], R19 ;  /* 0x000008130a007986 */ /* 0x0001e8000c101904 */
[----:B------:R2:W3:Y:S01]  /*06d0*/  LDG.E R23, desc[UR4][R8.64+0xc] ;  /* 0x00000c0408177981 */ /* 0x0004e2000c1e1900 */
[C---:B------:R-:W-:Y:S02]  /*06e0*/  VIADD R20, R17.reuse, 0x7 ;  /* 0x0000000711147836 */ /* 0x040fe40000000000 */
[----:B------:R-:W-:Y:S02]  /*06f0*/  VIADD R17, R17, 0x8 ;  /* 0x0000000811117836 */ /* 0x000fe40000000000 */
[----:B------:R-:W-:Y:S01]  /*0700*/  VIADD R2, R2, 0x8 ;  /* 0x0000000802027836 */ /* 0x000fe20000000000 */
[----:B------:R-:W-:-:S04]  /*0710*/  ISETP.NE.AND P2, PT, R20, R13, PT ;  /* 0x0000000d1400720c */ /* 0x000fc80003f45270 */
[----:B------:R-:W-:Y:S02]  /*0720*/  FSEL R20, RZ, 1, P2 ;  /* 0x3f800000ff147808 */ /* 0x000fe40001000000 */
[----:B------:R-:W-:Y:S02]  /*0730*/  ISETP.NE.AND P2, PT, R17, R12, PT ;  /* 0x0000000c1100720c */ /* 0x000fe40003f45270 */
[----:B--2---:R-:W-:-:S05]  /*0740*/  IADD3 R8, P3, PT, R8, 0x20, RZ ;  /* 0x0000002008087810 */ /* 0x004fca0007f7e0ff */
[----:B------:R-:W-:Y:S02]  /*0750*/  IMAD.X R9, RZ, RZ, R9, P3 ;  /* 0x000000ffff097224 */ /* 0x000fe400018e0609 */
[----:B---3--:R-:W-:Y:S01]  /*0760*/  FADD R23, -R20, R23 ;  /* 0x0000001714177221 */ /* 0x008fe20000000100 */
[----:B------:R-:W-:-:S03]  /*0770*/  IADD3 R20, P4, PT, R10, 0x20, RZ ;  /* 0x000000200a147810 */ /* 0x000fc60007f9e0ff */
[----:B------:R-:W-:Y:S02]  /*0780*/  FMUL R23, R23, R0 ;  /* 0x0000000017177220 */ /* 0x000fe40000400000 */
[----:B-1----:R-:W-:-:S03]  /*0790*/  IMAD.X R21, RZ, RZ, R11, P4 ;  /* 0x000000ffff157224 */ /* 0x002fc600020e060b */
[----:B------:R0:W-:Y:S01]  /*07a0*/  STG.E desc[UR4][R10.64+0xc], R23 ;  /* 0x00000c170a007986 */ /* 0x0001e2000c101904 */
[----:B------:R-:W-:Y:S05]  /*07b0*/  @P2 BRA `(.L_x_24) ;  /* 0xfffffff800fc2947 */ /* 0x000fea000383ffff */
[----:B------:R-:W-:-:S07]  /*07c0*/  IMAD.MOV.U32 R2, RZ, RZ, R12 ;  /* 0x000000ffff027224 */ /* 0x000fce00078e000c */
.L_x_23:
[----:B------:R-:W-:-:S13]  /*07d0*/  ISETP.NE.AND P2, PT, R16, RZ, PT ;  /* 0x000000ff1000720c */ /* 0x000fda0003f45270 */
[----:B------:R-:W-:Y:S05]  /*07e0*/  @!P2 BRA `(.L_x_25) ;  /* 0x000000040054a947 */ /* 0x000fea0003800000 */
[----:B------:R-:W-:Y:S01]  /*07f0*/  ISETP.NE.AND P2, PT, R18, RZ, PT ;  /* 0x000000ff1200720c */ /* 0x000fe20003f45270 */
[----:B------:R-:W-:-:S12]  /*0800*/  @!P1 BRA `(.L_x_26) ;  /* 0x0000000000989947 */ /* 0x000fd80003800000 */
[----:B------:R-:W1:Y:S01]  /*0810*/  LDCU.64 UR6, c[0x0][0x380] ;  /* 0x00007000ff0677ac */ /* 0x000e620008000a00 */
[----:B0-----:R-:W-:-:S05]  /*0820*/  IADD3 R19, P3, PT, R14, R2, RZ ;  /* 0x000000020e137210 */ /* 0x001fca0007f7e0ff */
[----:B------:R-:W-:Y:S02]  /*0830*/  IMAD.X R8, RZ, RZ, R15, P3 ;  /* 0x000000ffff087224 */ /* 0x000fe400018e060f */
[----:B------:R-:W-:-:S03]  /*0840*/  IMAD.SHL.U32 R10, R19, 0x4, RZ ;  /* 0x00000004130a7824 */ /* 0x000fc600078e00ff */
[----:B------:R-:W-:Y:S02]  /*0850*/  SHF.L.U64.HI R19, R19, 0x2, R8 ;  /* 0x0000000213137819 */ /* 0x000fe40000010208 */
[----:B-1----:R-:W-:-:S04]  /*0860*/  IADD3 R8, P3, PT, R10, UR6, RZ ;  /* 0x000000060a087c10 */ /* 0x002fc8000ff7e0ff */
[----:B------:R-:W-:Y:S01]  /*0870*/  IADD3.X R9, PT, PT, R19, UR7, RZ, P3, !PT ;  /* 0x0000000713097c10 */ /* 0x000fe20009ffe4ff */
[----:B------:R-:W0:Y:S04]  /*0880*/  LDCU.64 UR6, c[0x0][0x390] ;  /* 0x00007200ff0677ac */ /* 0x000e280008000a00 */
[----:B------:R-:W2:Y:S01]  /*0890*/  LDG.E R20, desc[UR4][R8.64] ;  /* 0x0000000408147981 */ /* 0x000ea2000c1e1900 */
[----:B-----5:R-:W-:-:S04]  /*08a0*/  ISETP.NE.AND P3, PT, R2, R13, PT ;  /* 0x0000000d0200720c */ /* 0x020fc80003f65270 */
[----:B------:R-:W-:Y:S02]  /*08b0*/  FSEL R11, RZ, 1, P3 ;  /* 0x3f800000ff0b7808 */ /* 0x000fe40001800000 */
[----:B0-----:R-:W-:-:S03]  /*08c0*/  IADD3 R10, P3, PT, R10, UR6, RZ ;  /* 0x000000060a0a7c10 */ /* 0x001fc6000ff7e0ff */
[----:B--2---:R-:W-:Y:S01]  /*08d0*/  FADD R17, -R11, R20 ;  /* 0x000000140b117221 */ /* 0x004fe20000000100 */
[----:B------:R-:W-:-:S03]  /*08e0*/  IADD3.X R11, PT, PT, R19, UR7, RZ, P3, !PT ;  /* 0x00000007130b7c10 */ /* 0x000fc60009ffe4ff */
        /* <DEDUP_REMOVED lines=16> */
[----:B------:R-:W3:Y:S01]  /*09f0*/  LDG.E R22, desc[UR4][R8.64+0xc] ;  /* 0x00000c0408167981 */ /* 0x000ee2000c1e1900 */
[C---:B------:R-:W-:Y:S02]  /*0a00*/  VIADD R20, R2.reuse, 0x3 ;  /* 0x0000000302147836 */ /* 0x040fe40000000000 */
[----:B------:R-:W-:-:S03]  /*0a10*/  VIADD R2, R2, 0x4 ;  /* 0x0000000402027836 */ /* 0x000fc60000000000 */
[----:B------:R-:W-:-:S04]  /*0a20*/  ISETP.NE.AND P3, PT, R20, R13, PT ;  /* 0x0000000d1400720c */ /* 0x000fc80003f65270 */
[----:B-1----:R-:W-:-:S05]  /*0a30*/  FSEL R19, RZ, 1, P3 ;  /* 0x3f800000ff137808 */ /* 0x002fca0001800000 */
[----:B---3--:R-:W-:-:S04]  /*0a40*/  FADD R19, -R19, R22 ;  /* 0x0000001613137221 */ /* 0x008fc80000000100 */
[----:B------:R-:W-:-:S05]  /*0a50*/  FMUL R19, R19, R0 ;  /* 0x0000000013137220 */ /* 0x000fca0000400000 */
[----:B------:R2:W-:Y:S02]  /*0a60*/  STG.E desc[UR4][R10.64+0xc], R19 ;  /* 0x00000c130a007986 */ /* 0x0005e4000c101904 */
.L_x_26:
[----:B------:R-:W-:Y:S05]  /*0a70*/  @!P2 BRA `(.L_x_25) ;  /* 0x0000000000b0a947 */ /* 0x000fea0003800000 */
[----:B------:R-:W-:Y:S02]  /*0a80*/  ISETP.NE.AND P3, PT, R18, 0x1, PT ;  /* 0x000000011200780c */ /* 0x000fe40003f65270 */
[----:B------:R-:W-:-:S11]  /*0a90*/  LOP3.LUT P2, RZ, R3, 0x1, RZ, 0xc0, !PT ;  /* 0x0000000103ff7812 */ /* 0x000fd6000784c0ff */
[----:B------:R-:W-:Y:S05]  /*0aa0*/  @!P3 BRA `(.L_x_27) ;  /* 0x000000000060b947 */ /* 0x000fea0003800000 */
[----:B------:R-:W1:Y:S01]  /*0ab0*/  LDCU.64 UR6, c[0x0][0x380] ;  /* 0x00007000ff0677ac */ /* 0x000e620008000a00 */
[----:B------:R-:W-:-:S05]  /*0ac0*/  IADD3 R3, P3, PT, R14, R2, RZ ;  /* 0x000000020e037210 */ /* 0x000fca0007f7e0ff */
[----:B------:R-:W-:Y:S02]  /*0ad0*/  IMAD.X R8, RZ, RZ, R15, P3 ;  /* 0x000000ffff087224 */ /* 0x000fe400018e060f */
[----:B0-2---:R-:W-:-:S03]  /*0ae0*/  IMAD.SHL.U32 R10, R3, 0x4, RZ ;  /* 0x00000004030a7824 */ /* 0x005fc600078e00ff */
[----:B------:R-:W-:Y:S02]  /*0af0*/  SHF.L.U64.HI R11, R3, 0x2, R8 ;  /* 0x00000002030b7819 */ /* 0x000fe40000010208 */
[----:B-1----:R-:W-:-:S04]  /*0b00*/  IADD3 R8, P3, PT, R10, UR6, RZ ;  /* 0x000000060a087c10 */ /* 0x002fc8000ff7e0ff */
[----:B------:R-:W-:Y:S01]  /*0b10*/  IADD3.X R9, PT, PT, R11, UR7, RZ, P3, !PT ;  /* 0x000000070b097c10 */ /* 0x000fe20009ffe4ff */
[----:B------:R-:W0:Y:S04]  /*0b20*/  LDCU.64 UR6, c[0x0][0x390] ;  /* 0x00007200ff0677ac */ /* 0x000e280008000a00 */
[----:B------:R-:W2:Y:S01]  /*0b30*/  LDG.E R3, desc[UR4][R8.64] ;  /* 0x0000000408037981 */ /* 0x000ea2000c1e1900 */
[----:B-----5:R-:W-:-:S04]  /*0b40*/  ISETP.NE.AND P3, PT, R2, R13, PT ;  /* 0x0000000d0200720c */ /* 0x020fc80003f65270 */
[----:B------:R-:W-:Y:S02]  /*0b50*/  FSEL R20, RZ, 1, P3 ;  /* 0x3f800000ff147808 */ /* 0x000fe40001800000 */
[----:B0-----:R-:W-:-:S04]  /*0b60*/  IADD3 R10, P3, PT, R10, UR6, RZ ;  /* 0x000000060a0a7c10 */ /* 0x001fc8000ff7e0ff */
[----:B------:R-:W-:Y:S01]  /*0b70*/  IADD3.X R11, PT, PT, R11, UR7, RZ, P3, !PT ;  /* 0x000000070b0b7c10 */ /* 0x000fe20009ffe4ff */
[----:B--2---:R-:W-:-:S04]  /*0b80*/  FADD R3, -R20, R3 ;  /* 0x0000000314037221 */ /* 0x004fc80000000100 */
[----:B------:R-:W-:-:S05]  /*0b90*/  FMUL R3, R3, R0 ;  /* 0x0000000003037220 */ /* 0x000fca0000400000 */
[----:B------:R1:W-:Y:S04]  /*0ba0*/  STG.E desc[UR4][R10.64], R3 ;  /* 0x000000030a007986 */ /* 0x0003e8000c101904 */
[----:B------:R-:W2:Y:S01]  /*0bb0*/  LDG.E R17, desc[UR4][R8.64+0x4] ;  /* 0x0000040408117981 */ /* 0x000ea2000c1e1900 */
[C---:B------:R-:W-:Y:S02]  /*0bc0*/  VIADD R20, R2.reuse, 0x1 ;  /* 0x0000000102147836 */ /* 0x040fe40000000000 */
[----:B------:R-:W-:-:S03]  /*0bd0*/  VIADD R2, R2, 0x2 ;  /* 0x0000000202027836 */ /* 0x000fc60000000000 */
[----:B------:R-:W-:-:S04]  /*0be0*/  ISETP.NE.AND P3, PT, R20, R13, PT ;  /* 0x0000000d1400720c */ /* 0x000fc80003f65270 */
[----:B------:R-:W-:-:S05]  /*0bf0*/  FSEL R20, RZ, 1, P3 ;  /* 0x3f800000ff147808 */ /* 0x000fca0001800000 */
[----:B--2---:R-:W-:-:S04]  /*0c00*/  FADD R17, -R20, R17 ;  /* 0x0000001114117221 */ /* 0x004fc80000000100 */
[----:B------:R-:W-:-:S05]  /*0c10*/  FMUL R17, R17, R0 ;  /* 0x0000000011117220 */ /* 0x000fca0000400000 */
[----:B------:R1:W-:Y:S02]  /*0c20*/  STG.E desc[UR4][R10.64+0x4], R17 ;  /* 0x000004110a007986 */ /* 0x0003e4000c101904 */
.L_x_27:
[----:B------:R-:W-:Y:S05]  /*0c30*/  @!P2 BRA `(.L_x_25) ;  /* 0x000000000040a947 */ /* 0x000fea0003800000 */
[----:B------:R-:W3:Y:S01]  /*0c40*/  LDCU.64 UR6, c[0x0][0x380] ;  /* 0x00007000ff0677ac */ /* 0x000ee20008000a00 */
[----:B------:R-:W-:-:S05]  /*0c50*/  IADD3 R14, P2, PT, R14, R2, RZ ;  /* 0x000000020e0e7210 */ /* 0x000fca0007f5e0ff */
[----:B------:R-:W-:Y:S02]  /*0c60*/  IMAD.X R15, RZ, RZ, R15, P2 ;  /* 0x000000ffff0f7224 */ /* 0x000fe400010e060f */
[----:B012---:R-:W-:-:S03]  /*0c70*/  IMAD.SHL.U32 R10, R14, 0x4, RZ ;  /* 0x000000040e0a7824 */ /* 0x007fc600078e00ff */
[----:B------:R-:W-:Y:S02]  /*0c80*/  SHF.L.U64.HI R14, R14, 0x2, R15 ;  /* 0x000000020e0e7819 */ /* 0x000fe4000001020f */
[----:B---3--:R-:W-:-:S04]  /*0c90*/  IADD3 R8, P2, PT, R10, UR6, RZ ;  /* 0x000000060a087c10 */ /* 0x008fc8000ff5e0ff */
        /* <DEDUP_REMOVED lines=9> */
[----:B------:R3:W-:Y:S02]  /*0d30*/  STG.E desc[UR4][R2.64], R11 ;  /* 0x0000000b02007986 */ /* 0x0007e4000c101904 */
.L_x_25:
[----:B------:R-:W-:Y:S05]  /*0d40*/  @!P0 BRA `(.L_x_28) ;  /* 0xfffffff400308947 */ /* 0x000fea000383ffff */
[----:B------:R-:W-:Y:S05]  /*0d50*/  EXIT ;  /* 0x000000000000794d */ /* 0x000fea0003800000 */
        .weak           $__internal_0_$__cuda_sm20_rcp_rn_f32_slowpath
        .type           $__internal_0_$__cuda_sm20_rcp_rn_f32_slowpath,@function
        .size           $__internal_0_$__cuda_sm20_rcp_rn_f32_slowpath,(.L_x_148 - $__internal_0_$__cuda_sm20_rcp_rn_f32_slowpath)
$__internal_0_$__cuda_sm20_rcp_rn_f32_slowpath:
[----:B------:R-:W-:-:S05]  /*0d60*/  IMAD.SHL.U32 R3, R0, 0x2, RZ ;  /* 0x0000000200037824 */ /* 0x000fca00078e00ff */
[----:B------:R-:W-:-:S04]  /*0d70*/  SHF.R.U32.HI R3, RZ, 0x18, R3 ;  /* 0x00000018ff037819 */ /* 0x000fc80000011603 */
[----:B------:R-:W-:-:S13]  /*0d80*/  ISETP.NE.U32.AND P0, PT, R3, RZ, PT ;  /* 0x000000ff0300720c */ /* 0x000fda0003f05070 */
[----:B------:R-:W-:Y:S05]  /*0d90*/  @P0 BRA `(.L_x_29) ;  /* 0x00000000002c0947 */ /* 0x000fea0003800000 */
[----:B------:R-:W-:-:S05]  /*0da0*/  IMAD.SHL.U32 R3, R0, 0x2, RZ ;  /* 0x0000000200037824 */ /* 0x000fca00078e00ff */
[----:B------:R-:W-:-:S13]  /*0db0*/  ISETP.NE.AND P0, PT, R3, RZ, PT ;  /* 0x000000ff0300720c */ /* 0x000fda0003f05270 */
[----:B------:R2:W3:Y:S01]  /*0dc0*/  @!P0 MUFU.RCP R3, R0 ;  /* 0x0000000000038308 */ /* 0x0004e20000001000 */
[----:B------:R-:W-:Y:S05]  /*0dd0*/  @!P0 BRA `(.L_x_30) ;  /* 0x0000000000a48947 */ /* 0x000fea0003800000 */
[----:B------:R-:W-:-:S04]  /*0de0*/  FFMA R7, R0, 1.84467440737095516160e+19, RZ ;  /* 0x5f80000000077823 */ /* 0x000fc800000000ff */
[----:B--2---:R-:W3:Y:S02]  /*0df0*/  MUFU.RCP R0, R7 ;  /* 0x0000000700007308 */ /* 0x004ee40000001000 */
[----:B---3--:R-:W-:-:S04]  /*0e00*/  FFMA R3, R7, R0, -1 ;  /* 0xbf80000007037423 */ /* 0x008fc80000000000 */
[----:B------:R-:W-:-:S04]  /*0e10*/  FADD.FTZ R3, -R3, -RZ ;  /* 0x800000ff03037221 */ /* 0x000fc80000010100 */
[----:B------:R-:W-:-:S04]  /*0e20*/  FFMA R0, R0, R3, R0 ;  /* 0x0000000300007223 */ /* 0x000fc80000000000 */
[----:B------:R-:W-:Y:S01]  /*0e30*/  FFMA R3, R0, 1.84467440737095516160e+19, RZ ;  /* 0x5f80000000037823 */ /* 0x000fe200000000ff */
[----:B------:R-:W-:Y:S06]  /*0e40*/  BRA `(.L_x_30) ;  /* 0x0000000000887947 */ /* 0x000fec0003800000 */
.L_x_29:
[----:B------:R-:W-:-:S05]  /*0e50*/  VIADD R7, R3, 0xffffff03 ;  /* 0xffffff0303077836 */ /* 0x000fca0000000000 */
[----:B------:R-:W-:-:S13]  /*0e60*/  ISETP.GT.U32.AND P0, PT, R7, 0x1, PT ;  /* 0x000000010700780c */ /* 0x000fda0003f04070 */
[----:B------:R-:W-:Y:S05]  /*0e70*/  @P0 BRA `(.L_x_31) ;  /* 0x0000000000780947 */ /* 0x000fea0003800000 */
[----:B------:R-:W-:Y:S01]  /*0e80*/  LOP3.LUT R8, R0, 0x7fffff, RZ, 0xc0, !PT ;  /* 0x007fffff00087812 */ /* 0x000fe200078ec0ff */
[----:B------:R-:W-:Y:S02]  /*0e90*/  IMAD.MOV.U32 R12, RZ, RZ, 0x3 ;  /* 0x00000003ff0c7424 */ /* 0x000fe400078e00ff */
[----:B------:R-:W-:Y:S01]  /*0ea0*/  VIADD R3, R3, 0xffffff04 ;  /* 0xffffff0403037836 */ /* 0x000fe20000000000 */
[----:B------:R-:W-:Y:S02]  /*0eb0*/  LOP3.LUT R8, R8, 0x3f800000, RZ, 0xfc, !PT ;  /* 0x3f80000008087812 */ /* 0x000fe400078efcff */
[----:B------:R-:W-:Y:S02]  /*0ec0*/  SHF.L.U32 R13, R12, R7, RZ ;  /* 0x000000070c0d7219 */ /* 0x000fe400000006ff */
[----:B------:R-:W0:Y:S02]  /*0ed0*/  MUFU.RCP R9, R8 ;  /* 0x0000000800097308 */ /* 0x000e240000001000 */
[----:B0-----:R-:W-:-:S04]  /*0ee0*/  FFMA R10, R8, R9, -1 ;  /* 0xbf800000080a7423 */ /* 0x001fc80000000009 */
[----:B------:R-:W-:-:S04]  /*0ef0*/  FADD.FTZ R10, -R10, -RZ ;  /* 0x800000ff0a0a7221 */ /* 0x000fc80000010100 */
[CCC-:B------:R-:W-:Y:S01]  /*0f00*/  FFMA.RM R11, R9.reuse, R10.reuse, R9.reuse ;  /* 0x0000000a090b7223 */ /* 0x1c0fe20000004009 */
[----:B------:R-:W-:-:S04]  /*0f10*/  FFMA.RP R10, R9, R10, R9 ;  /* 0x0000000a090a7223 */ /* 0x000fc80000008009 */
[C---:B------:R-:W-:Y:S02]  /*0f20*/  LOP3.LUT R9, R11.reuse, 0x7fffff, RZ, 0xc0, !PT ;  /* 0x007fffff0b097812 */ /* 0x040fe400078ec0ff */
[----:B------:R-:W-:Y:S02]  /*0f30*/  FSETP.NEU.FTZ.AND P0, PT, R11, R10, PT ;  /* 0x0000000a0b00720b */ /* 0x000fe40003f1d000 */
[----:B------:R-:W-:Y:S02]  /*0f40*/  LOP3.LUT R10, R9, 0x800000, RZ, 0xfc, !PT ;  /* 0x00800000090a7812 */ /* 0x000fe400078efcff */
[----:B------:R-:W-:Y:S02]  /*0f50*/  SEL R9, RZ, 0xffffffff, !P0 ;  /* 0xffffffffff097807 */ /* 0x000fe40004000000 */
[----:B------:R-:W-:Y:S02]  /*0f60*/  LOP3.LUT R8, R13, R10, RZ, 0xc0, !PT ;  /* 0x0000000a0d087212 */ /* 0x000fe400078ec0ff */
[----:B------:R-:W-:Y:S01]  /*0f70*/  SHF.R.U32.HI R3, RZ, R3, R10 ;  /* 0x00000003ff037219 */ /* 0x000fe2000001160a */
[----:B------:R-:W-:Y:S01]  /*0f80*/  IMAD.MOV R9, RZ, RZ, -R9 ;  /* 0x000000ffff097224 */ /* 0x000fe200078e0a09 */
[----:B------:R-:W-:-:S04]  /*0f90*/  SHF.R.U32.HI R8, RZ, R7, R8 ;  /* 0x00000007ff087219 */ /* 0x000fc80000011608 */
[----:B------:R-:W-:Y:S02]  /*0fa0*/  LOP3.LUT P1, RZ, R9, R7, R10, 0xf8, !PT ;  /* 0x0000000709ff7212 */ /* 0x000fe4000782f80a */
[C---:B------:R-:W-:Y:S02]  /*0fb0*/  LOP3.LUT P0, RZ, R8.reuse, 0x1, RZ, 0xc0, !PT ;  /* 0x0000000108ff7812 */ /* 0x040fe4000780c0ff */
[----:B------:R-:W-:-:S04]  /*0fc0*/  LOP3.LUT P2, RZ, R8, 0x2, RZ, 0xc0, !PT ;  /* 0x0000000208ff7812 */ /* 0x000fc8000784c0ff */
[----:B------:R-:W-:Y:S02]  /*0fd0*/  PLOP3.LUT P0, PT, P0, P1, P2, 0xe0, 0x0 ;  /* 0x000000000000781c */ /* 0x000fe40000703c20 */
[----:B------:R-:W-:Y:S02]  /*0fe0*/  LOP3.LUT P1, RZ, R0, 0x7fffff, RZ, 0xc0, !PT ;  /* 0x007fffff00ff7812 */ /* 0x000fe4000782c0ff */
[----:B------:R-:W-:-:S05]  /*0ff0*/  SEL R7, RZ, 0x1, !P0 ;  /* 0x00000001ff077807 */ /* 0x000fca0004000000 */
[----:B------:R-:W-:-:S05]  /*1000*/  IMAD.MOV R7, RZ, RZ, -R7 ;  /* 0x000000ffff077224 */ /* 0x000fca00078e0a07 */
[----:B------:R-:W-:-:S13]  /*1010*/  ISETP.GE.AND P0, PT, R7, RZ, PT ;  /* 0x000000ff0700720c */ /* 0x000fda0003f06270 */
[----:B------:R-:W-:-:S04]  /*1020*/  @!P0 VIADD R3, R3, 0x1 ;  /* 0x0000000103038836 */ /* 0x000fc80000000000 */
[----:B------:R-:W-:-:S05]  /*1030*/  @!P1 IMAD.SHL.U32 R3, R3, 0x2, RZ ;  /* 0x0000000203039824 */ /* 0x000fca00078e00ff */
[----:B------:R-:W-:Y:S01]  /*1040*/  LOP3.LUT R3, R3, 0x80000000, R0, 0xf8, !PT ;  /* 0x8000000003037812 */ /* 0x000fe200078ef800 */
[----:B------:R-:W-:Y:S06]  /*1050*/  BRA `(.L_x_30) ;  /* 0x0000000000047947 */ /* 0x000fec0003800000 */
.L_x_31:
[----:B------:R0:W1:Y:S02]  /*1060*/  MUFU.RCP R3, R0 ;  /* 0x0000000000037308 */ /* 0x0000640000001000 */
.L_x_30:
[----:B0123--:R-:W-:Y:S02]  /*1070*/  IMAD.MOV.U32 R0, RZ, RZ, R3 ;  /* 0x000000ffff007224 */ /* 0x00ffe400078e0003 */
[----:B------:R-:W-:-:S04]  /*1080*/  IMAD.MOV.U32 R3, RZ, RZ, 0x0 ;  /* 0x00000000ff037424 */ /* 0x000fc800078e00ff */
[----:B------:R-:W-:Y:S05]  /*1090*/  RET.REL.NODEC R2 `(_Z28scce_softmax_backward_kernelPKfPKhPfii) ;  /* 0xffffffec02d87950 */ /* 0x000fea0003c3ffff */
.L_x_32:
        /* <DEDUP_REMOVED lines=14> */
.L_x_148:


//--------------------- .text._Z24scce_loss_forward_kernelPKfPKhPfii --------------------------
	.section	.text._Z24scce_loss_forward_kernelPKfPKhPfii,"ax",@progbits
	.align	128
        .global         _Z24scce_loss_forward_kernelPKfPKhPfii
        .type           _Z24scce_loss_forward_kernelPKfPKhPfii,@function
        .size           _Z24scce_loss_forward_kernelPKfPKhPfii,(.L_x_154 - _Z24scce_loss_forward_kernelPKfPKhPfii)
        .other          _Z24scce_loss_forward_kernelPKfPKhPfii,@"STO_CUDA_ENTRY STV_DEFAULT"
_Z24scce_loss_forward_kernelPKfPKhPfii:
.text._Z24scce_loss_forward_kernelPKfPKhPfii:
[----:B------:R-:W-:Y:S01]  /*0000*/  LDC R1, c[0x0][0x37c] ;  /* 0x0000df00ff017b82 */ /* 0x000fe20000000800 */
[----:B------:R-:W0:Y:S07]  /*0010*/  S2R R3, SR_TID.X ;  /* 0x0000000000037919 */ /* 0x000e2e0000002100 */
[----:B------:R-:W0:Y:S01]  /*0020*/  S2UR UR4, SR_CTAID.X ;  /* 0x00000000000479c3 */ /* 0x000e220000002500 */
[----:B------:R-:W1:Y:S07]  /*0030*/  LDCU UR7, c[0x0][0x398] ;  /* 0x00007300ff0777ac */ /* 0x000e6e0008000800 */
[----:B------:R-:W0:Y:S01]  /*0040*/  LDC R0, c[0x0][0x360] ;  /* 0x0000d800ff007b82 */ /* 0x000e220000000800 */
[----:B------:R-:W2:Y:S01]  /*0050*/  LDCU UR5, c[0x0][0x370] ;  /* 0x00006e00ff0577ac */ /* 0x000ea20008000800 */
[----:B-1----:R-:W-:Y:S01]  /*0060*/  USHF.R.S32.HI UR6, URZ, 0x1f, UR7 ;  /* 0x0000001fff067899 */ /* 0x002fe20008011407 */
[----:B0-----:R-:W-:-:S02]  /*0070*/  IMAD R3, R0, UR4, R3 ;  /* 0x0000000400037c24 */ /* 0x001fc4000f8e0203 */
[----:B--2---:R-:W-:-:S03]  /*0080*/  IMAD R0, R0, UR5, RZ ;  /* 0x0000000500007c24 */ /* 0x004fc6000f8e02ff */
[----:B------:R-:W-:-:S04]  /*0090*/  ISETP.GE.U32.AND P0, PT, R3, UR7, PT ;  /* 0x0000000703007c0c */ /* 0x000fc8000bf06070 */
[----:B------:R-:W-:-:S13]  /*00a0*/  ISETP.GE.U32.AND.EX P0, PT, RZ, UR6, PT, P0 ;  /* 0x00000006ff007c0c */ /* 0x000fda000bf06100 */
[----:B------:R-:W-:Y:S05]  /*00b0*/  @P0 EXIT ;  /* 0x000000000000094d */ /* 0x000fea0003800000 */
[----:B------:R-:W-:Y:S01]  /*00c0*/  IMAD.MOV.U32 R2, RZ, RZ, RZ ;  /* 0x000000ffff027224 */ /* 0x000fe200078e00ff */
[----:B------:R-:W0:Y:S01]  /*00d0*/  LDCU.64 UR4, c[0x0][0x358] ;  /* 0x00006b00ff0477ac */ /* 0x000e220008000a00 */
[----:B------:R-:W1:Y:S01]  /*00e0*/  LDCU UR8, c[0x0][0x39c] ;  /* 0x00007380ff0877ac */ /* 0x000e620008000800 */
[----:B------:R-:W2:Y:S01]  /*00f0*/  LDCU.64 UR10, c[0x0][0x390] ;  /* 0x00007200ff0a77ac */ /* 0x000ea20008000a00 */
[----:B------:R-:W3:Y:S03]  /*0100*/  LDCU.128 UR12, c[0x0][0x380] ;  /* 0x00007000ff0c77ac */ /* 0x000ee60008000c00 */
.L_x_33:
[----:B---3--:R-:W-:-:S04]  /*0110*/  IADD3 R4, P0, PT, R3, UR14, RZ ;  /* 0x0000000e03047c10 */ /* 0x008fc8000ff1e0ff */
[----:B------:R-:W-:-:S05]  /*0120*/  IADD3.X R5, PT, PT, R2, UR15, RZ, P0, !PT ;  /* 0x0000000f02057c10 */ /* 0x000fca00087fe4ff */
[----:B0-----:R-:W1:Y:S02]  /*0130*/  LDG.E.U8 R4, desc[UR4][R4.64] ;  /* 0x0000000404047981 */ /* 0x001e64000c1e1100 */
[----:B-1----:R-:W-:-:S05]  /*0140*/  IMAD R7, R3, UR8, R4 ;  /* 0x0000000803077c24 */ /* 0x002fca000f8e0204 */
[----:B------:R-:W-:-:S04]  /*0150*/  SHF.R.S64 R6, RZ, 0x1e, R7 ;  /* 0x0000001eff067819 */ /* 0x000fc80000001007 */
[----:B------:R-:W-:-:S04]  /*0160*/  IADD3 R6, P0, PT, R6, UR12, RZ ;  /* 0x0000000c06067c10 */ /* 0x000fc8000ff1e0ff */
[----:B------:R-:W-:-:S05]  /*0170*/  LEA.HI.X.SX32 R7, R7, UR13, 0x2, P0 ;  /* 0x0000000d07077c11 */ /* 0x000fca00080f16ff */
[----:B------:R0:W3:Y:S01]  /*0180*/  LDG.E R6, desc[UR4][R6.64] ;  /* 0x0000000406067981 */ /* 0x0000e2000c1e1900 */
[----:B------:R-:W-:Y:S01]  /*0190*/  IMAD.MOV.U32 R10, RZ, RZ, 0x3e055027 ;  /* 0x3e055027ff0a7424 */ /* 0x000fe200078e00ff */
[----:B0-----:R-:W-:Y:S01]  /*01a0*/  MOV R7, 0x7f800000 ;  /* 0x7f80000000077802 */ /* 0x001fe20000000f00 */
[----:B---3--:R-:W-:-:S05]  /*01b0*/  FADD R8, R6, 9.9999997171806853657e-10 ;  /* 0x3089705f06087421 */ /* 0x008fca0000000000 */
[----:B------:R-:W-:-:S13]  /*01c0*/  FSETP.GEU.AND P0, PT, R8, 1.175494350822287508e-38, PT ;  /* 0x008000000800780b */ /* 0x000fda0003f0e000 */
[----:B------:R-:W-:-:S04]  /*01d0*/  @!P0 FMUL R8, R8, 8388608 ;  /* 0x4b00000008088820 */ /* 0x000fc80000400000 */
[C---:B------:R-:W-:Y:S01]  /*01e0*/  VIADD R9, R8.reuse, 0xc0d55555 ;  /* 0xc0d5555508097836 */ /* 0x040fe20000000000 */
[----:B------:R-:W-:-:S04]  /*01f0*/  ISETP.GT.U32.AND P1, PT, R8, 0x7f7fffff, PT ;  /* 0x7f7fffff0800780c */ /* 0x000fc80003f24070 */
[----:B------:R-:W-:-:S04]  /*0200*/  LOP3.LUT R9, R9, 0xff800000, RZ, 0xc0, !PT ;  /* 0xff80000009097812 */ /* 0x000fc800078ec0ff */
[-C--:B------:R-:W-:Y:S02]  /*0210*/  IADD3 R4, PT, PT, R8, -R9.reuse, RZ ;  /* 0x8000000908047210 */ /* 0x080fe40007ffe0ff */
[----:B------:R-:W-:-:S03]  /*0220*/  I2FP.F32.S32 R9, R9 ;  /* 0x0000000900097245 */ /* 0x000fc60000201400 */
[----:B------:R-:W-:-:S04]  /*0230*/  FADD R5, R4, -1 ;  /* 0xbf80000004057421 */ /* 0x000fc80000000000 */
[----:B------:R-:W-:-:S04]  /*0240*/  FFMA R4, R5, -R10, 0.14084610342979431152 ;  /* 0x3e1039f605047423 */ /* 0x000fc8000000080a */
[----:B------:R-:W-:-:S04]  /*0250*/  FFMA R4, R5, R4, -0.12148627638816833496 ;  /* 0xbdf8cdcc05047423 */ /* 0x000fc80000000004 */
[----:B------:R-:W-:-:S04]  /*0260*/  FFMA R4, R5, R4, 0.13980610668659210205 ;  /* 0x3e0f295505047423 */ /* 0x000fc80000000004 */
[----:B------:R-:W-:-:S04]  /*0270*/  FFMA R4, R5, R4, -0.16684235632419586182 ;  /* 0xbe2ad8b905047423 */ /* 0x000fc80000000004 */
[----:B------:R-:W-:-:S04]  /*0280*/  FFMA R4, R5, R4, 0.20012299716472625732 ;  /* 0x3e4ced0b05047423 */ /* 0x000fc80000000004 */
[----:B------:R-:W-:-:S04]  /*0290*/  FFMA R4, R5, R4, -0.24999669194221496582 ;  /* 0xbe7fff2205047423 */ /* 0x000fc80000000004 */
[----:B------:R-:W-:-:S04]  /*02a0*/  FFMA R4, R5, R4, 0.33333182334899902344 ;  /* 0x3eaaaa7805047423 */ /* 0x000fc80000000004 */
[----:B------:R-:W-:Y:S01]  /*02b0*/  FFMA R6, R5, R4, -0.5 ;  /* 0xbf00000005067423 */ /* 0x000fe20000000004 */
[----:B------:R-:W-:-:S03]  /*02c0*/  FSEL R4, RZ, -23, P0 ;  /* 0xc1b80000ff047808 */ /* 0x000fc60000000000 */
[----:B------:R-:W-:Y:S02]  /*02d0*/  FMUL R6, R5, R6 ;  /* 0x0000000605067220 */ /* 0x000fe40000400000 */
[----:B------:R-:W-:Y:S02]  /*02e0*/  FFMA R4, R9, 1.1920928955078125e-07, R4 ;  /* 0x3400000009047823 */ /* 0x000fe40000000004 */
[----:B------:R-:W-:-:S04]  /*02f0*/  FFMA R5, R5, R6, R5 ;  /* 0x0000000605057223 */ /* 0x000fc80000000005 */
[----:B------:R-:W-:Y:S01]  /*0300*/  FFMA R6, R4, 0.69314718246459960938, R5 ;  /* 0x3f31721804067823 */ /* 0x000fe20000000005 */
[C---:B------:R-:W-:Y:S01]  /*0310*/  @P1 FFMA R6, R8.reuse, R7, +INF ;  /* 0x7f80000008061423 */ /* 0x040fe20000000007 */
[C---:B--2---:R-:W-:Y:S02]  /*0320*/  LEA R4, P0, R3.reuse, UR10, 0x2 ;  /* 0x0000000a03047c11 */ /* 0x044fe4000f8010ff */
[----:B------:R-:W-:Y:S02]  /*0330*/  FSETP.NEU.AND P1, PT, R8, RZ, PT ;  /* 0x000000ff0800720b */ /* 0x000fe40003f2d000 */
[----:B------:R-:W-:Y:S02]  /*0340*/  LEA.HI.X R5, R3, UR11, R2, 0x2, P0 ;  /* 0x0000000b03057c11 */ /* 0x000fe400080f1402 */
[----:B------:R-:W-:Y:S02]  /*0350*/  FSEL R7, -R6, +INF , P1 ;  /* 0x7f80000006077808 */ /* 0x000fe40000800100 */
[----:B------:R-:W-:-:S03]  /*0360*/  IADD3 R3, P0, PT, R0, R3, RZ ;  /* 0x0000000300037210 */ /* 0x000fc60007f1e0ff */
[----:B------:R4:W-:Y:S01]  /*0370*/  STG.E desc[UR4][R4.64], R7 ;  /* 0x0000000704007986 */ /* 0x0009e2000c101904 */
[----:B------:R-:W-:Y:S02]  /*0380*/  IADD3.X R2, PT, PT, RZ, R2, RZ, P0, !PT ;  /* 0x00000002ff027210 */ /* 0x000fe400007fe4ff */
[----:B------:R-:W-:-:S04]  /*0390*/  ISETP.GE.U32.AND P0, PT, R3, UR7, PT ;  /* 0x0000000703007c0c */ /* 0x000fc8000bf06070 */
[----:B------:R-:W-:-:S13]  /*03a0*/  ISETP.GE.U32.AND.EX P0, PT, R2, UR6, PT, P0 ;  /* 0x0000000602007c0c */ /* 0x000fda000bf06100 */
[----:B----4-:R-:W-:Y:S05]  /*03b0*/  @!P0 BRA `(.L_x_33) ;  /* 0xfffffffc00548947 */ /* 0x010fea000383ffff */
[----:B------:R-:W-:Y:S05]  /*03c0*/  EXIT ;  /* 0x000000000000794d */ /* 0x000fea0003800000 */
.L_x_34:
        /* <DEDUP_REMOVED lines=11> */
.L_x_154:


//--------------------- .text._Z7softmaxPKfPfii   --------------------------
	.section	.text._Z7softmaxPKfPfii,"ax",@progbits
	.align	128
        .global         _Z7softmaxPKfPfii
        .type           _Z7softmaxPKfPfii,@function
        .size           _Z7softmaxPKfPfii,(.L_x_149 - _Z7softmaxPKfPfii)
        .other          _Z7softmaxPKfPfii,@"STO_CUDA_ENTRY STV_DEFAULT"
_Z7softmaxPKfPfii:
.text._Z7softmaxPKfPfii:
[----:B------:R-:W-:Y:S01]  /*0000*/  LDC R1, c[0x0][0x37c] ;  /* 0x0000df00ff017b82 */ /* 0x000fe20000000800 */
[----:B------:R-:W0:Y:S07]  /*0010*/  S2R R0, SR_TID.X ;  /* 0x0000000000007919 */ /* 0x000e2e0000002100 */
[----:B------:R-:W0:Y:S08]  /*0020*/  S2UR UR4, SR_CTAID.X ;  /* 0x00000000000479c3 */ /* 0x000e300000002500 */
[----:B------:R-:W0:Y:S01]  /*0030*/  LDC R3, c[0x0][0x360] ;  /* 0x0000d800ff037b82 */ /* 0x000e220000000800 */
[----:B------:R-:W1:Y:S07]  /*0040*/  LDCU UR5, c[0x0][0x370] ;  /* 0x00006e00ff0577ac */ /* 0x000e6e0008000800 */
[----:B------:R-:W2:Y:S01]  /*0050*/  LDC.64 R10, c[0x0][0x390] ;  /* 0x0000e400ff0a7b82 */ /* 0x000ea20000000a00 */
[----:B0-----:R-:W-:-:S02]  /*0060*/  IMAD R9, R3, UR4, R0 ;  /* 0x0000000403097c24 */ /* 0x001fc4000f8e0200 */
[----:B-1----:R-:W-:Y:S01]  /*0070*/  IMAD R3, R3, UR5, RZ ;  /* 0x0000000503037c24 */ /* 0x002fe2000f8e02ff */
[----:B--2---:R-:W-:Y:S02]  /*0080*/  ISETP.GE.AND P0, PT, R11, 0x1, PT ;  /* 0x000000010b00780c */ /* 0x004fe40003f06270 */
[----:B------:R-:W-:Y:S02]  /*0090*/  ISETP.GE.U32.AND P1, PT, R9, R10, PT ;  /* 0x0000000a0900720c */ /* 0x000fe40003f26070 */
[----:B------:R-:W-:-:S04]  /*00a0*/  SHF.R.S32.HI R2, RZ, 0x1f, R10 ;  /* 0x0000001fff027819 */ /* 0x000fc8000001140a */
[----:B------:R-:W-:-:S13]  /*00b0*/  ISETP.GE.U32.OR.EX P0, PT, RZ, R2, !P0, P1 ;  /* 0x00000002ff00720c */ /* 0x000fda0004706510 */
[----:B------:R-:W-:Y:S05]  /*00c0*/  @P0 EXIT ;  /* 0x000000000000094d */ /* 0x000fea0003800000 */
[----:B------:R-:W-:Y:S01]  /*00d0*/  HFMA2 R10, -RZ, RZ, 0, 0 ;  /* 0x00000000ff0a7431 */ /* 0x000fe200000001ff */
[C---:B------:R-:W-:Y:S01]  /*00e0*/  LOP3.LUT R4, R11.reuse, 0xf, RZ, 0xc0, !PT ;  /* 0x0000000f0b047812 */ /* 0x040fe200078ec0ff */
[----:B------:R-:W0:Y:S01]  /*00f0*/  LDCU.64 UR4, c[0x0][0x358] ;  /* 0x00006b00ff0477ac */ /* 0x000e220008000a00 */
[C---:B------:R-:W-:Y:S02]  /*0100*/  LOP3.LUT R5, R11.reuse, 0x7, RZ, 0xc0, !PT ;  /* 0x000000070b057812 */ /* 0x040fe400078ec0ff */
[C---:B------:R-:W-:Y:S02]  /*0110*/  LOP3.LUT R6, R11.reuse, 0x3, RZ, 0xc0, !PT ;  /* 0x000000030b067812 */ /* 0x040fe400078ec0ff */
[C---:B------:R-:W-:Y:S02]  /*0120*/  LOP3.LUT R7, R11.reuse, 0x7ffffff8, RZ, 0xc0, !PT ;  /* 0x7ffffff80b077812 */ /* 0x040fe400078ec0ff */
[----:B------:R-:W-:-:S07]  /*0130*/  LOP3.LUT R8, R11, 0x1, RZ, 0xc0, !PT ;  /* 0x000000010b087812 */ /* 0x000fce00078ec0ff */
.L_x_80:
[----:B-1--4-:R-:W1:Y:S01]  /*0140*/  LDC.64 R12, c[0x0][0x390] ;  /* 0x0000e400ff0c7b82 */ /* 0x012e620000000a00 */
[----:B------:R-:W-:Y:S02]  /*0150*/  MOV R18, 0xff800000 ;  /* 0xff80000000127802 */ /* 0x000fe40000000f00 */
[----:B---3--:R-:W-:Y:S01]  /*0160*/  MOV R17, RZ ;  /* 0x000000ff00117202 */ /* 0x008fe20000000f00 */
[----:B-1----:R-:W-:Y:S01]  /*0170*/  IMAD R11, R9, R13, RZ ;  /* 0x0000000d090b7224 */ /* 0x002fe200078e02ff */
[----:B------:R-:W-:-:S04]  /*0180*/  IADD3 R9, P1, PT, R3, R9, RZ ;  /* 0x0000000903097210 */ /* 0x000fc80007f3e0ff */
[----:B------:R-:W-:Y:S02]  /*0190*/  IADD3.X R10, PT, PT, RZ, R10, RZ, P1, !PT ;  /* 0x0000000aff0a7210 */ /* 0x000fe40000ffe4ff */
[----:B------:R-:W-:Y:S02]  /*01a0*/  ISETP.GE.U32.AND P1, PT, R13, 0x10, PT ;  /* 0x000000100d00780c */ /* 0x000fe40003f26070 */
[----:B------:R-:W-:Y:S02]  /*01b0*/  ISETP.GE.U32.AND P0, PT, R9, R12, PT ;  /* 0x0000000c0900720c */ /* 0x000fe40003f06070 */
[----:B------:R-:W-:Y:S02]  /*01c0*/  SHF.R.S32.HI R19, RZ, 0x1f, R11 ;  /* 0x0000001fff137819 */ /* 0x000fe4000001140b */
[----:B------:R-:W-:-:S07]  /*01d0*/  ISETP.GE.U32.AND.EX P0, PT, R10, R2, PT, P0 ;  /* 0x000000020a00720c */ /* 0x000fce0003f06100 */
[----:B--2---:R-:W-:Y:S06]  /*01e0*/  @!P1 BRA `(.L_x_35) ;  /* 0x0000000000a09947 */ /* 0x004fec0003800000 */
[----:B------:R-:W1:Y:S01]  /*01f0*/  LDCU.64 UR6, c[0x0][0x380] ;  /* 0x00007000ff0677ac */ /* 0x000e620008000a00 */
[----:B------:R-:W-:Y:S02]  /*0200*/  LOP3.LUT R14, R13, 0x7ffffff0, RZ, 0xc0, !PT ;  /* 0x7ffffff00d0e7812 */ /* 0x000fe400078ec0ff */
[----:B------:R-:W-:Y:S02]  /*0210*/  MOV R18, 0xff800000 ;  /* 0xff80000000127802 */ /* 0x000fe40000000f00 */
[----:B------:R-:W-:Y:S02]  /*0220*/  IADD3 R0, PT, PT, -R14, RZ, RZ ;  /* 0x000000ff0e007210 */ /* 0x000fe40007ffe1ff */
[----:B-1----:R-:W-:-:S04]  /*0230*/  LEA R16, P1, R11, UR6, 0x2 ;  /* 0x000000060b107c11 */ /* 0x002fc8000f8210ff */
[----:B------:R-:W-:Y:S02]  /*0240*/  IADD3 R16, P2, PT, R16, 0x20, RZ ;  /* 0x0000002010107810 */ /* 0x000fe40007f5e0ff */
[----:B------:R-:W-:-:S04]  /*0250*/  LEA.HI.X R17, R11, UR7, R19, 0x2, P1 ;  /* 0x000000070b117c11 */ /* 0x000fc800088f1413 */
[----:B------:R-:W-:-:S07]  /*0260*/  IADD3.X R17, PT, PT, RZ, R17, RZ, P2, !PT ;  /* 0x00000011ff117210 */ /* 0x000fce00017fe4ff */
.L_x_36:
[----:B------:R-:W-:Y:S02]  /*0270*/  MOV R12, R16 ;  /* 0x00000010000c7202 */ /* 0x000fe40000000f00 */
[----:B------:R-:W-:-:S05]  /*0280*/  MOV R13, R17 ;  /* 0x00000011000d7202 */ /* 0x000fca0000000f00 */
[----:B0-----:R-:W2:Y:S04]  /*0290*/  LDG.E R17, desc[UR4][R12.64+-0x20] ;  /* 0xffffe0040c117981 */ /* 0x001ea8000c1e1900 */
[----:B------:R-:W2:Y:S04]  /*02a0*/  LDG.E R22, desc[UR4][R12.64+-0x1c] ;  /* 0xffffe4040c167981 */ /* 0x000ea8000c1e1900 */
[----:B------:R-:W3:Y:S04]  /*02b0*/  LDG.E R23, desc[UR4][R12.64+-0x18] ;  /* 0xffffe8040c177981 */ /* 0x000ee8000c1e1900 */
[----:B------:R-:W3:Y:S04]  /*02c0*/  LDG.E R24, desc[UR4][R12.64+-0x14] ;  /* 0xffffec040c187981 */ /* 0x000ee8000c1e1900 */
[----:B------:R-:W4:Y:S04]  /*02d0*/  LDG.E R21, desc[UR4][R12.64+-0x10] ;  /* 0xfffff0040c157981 */ /* 0x000f28000c1e1900 */
[----:B------:R-:W4:Y:S04]  /*02e0*/  LDG.E R20, desc[UR4][R12.64+-0xc] ;  /* 0xfffff4040c147981 */ /* 0x000f28000c1e1900 */
[----:B------:R-:W5:Y:S04]  /*02f0*/  LDG.E R15, desc[UR4][R12.64+-0x8] ;  /* 0xfffff8040c0f7981 */ /* 0x000f68000c1e1900 */
[----:B------:R-:W5:Y:S04]  /*0300*/  LDG.E R16, desc[UR4][R12.64+-0x4] ;  /* 0xfffffc040c107981 */ /* 0x000f68000c1e1900 */
[----:B------:R-:W5:Y:S01]  /*0310*/  LDG.E R25, desc[UR4][R12.64+0x14] ;  /* 0x000014040c197981 */ /* 0x000f62000c1e1900 */
[----:B--2---:R-:W-:-:S03]  /*0320*/  FMNMX3 R22, R18, R17, R22, !PT ;  /* 0x0000001112167276 */ /* 0x004fc60007800016 */
[----:B------:R-:W2:Y:S04]  /*0330*/  LDG.E R17, desc[UR4][R12.64] ;  /* 0x000000040c117981 */ /* 0x000ea8000c1e1900 */
[----:B------:R-:W2:Y:S01]  /*0340*/  LDG.E R18, desc[UR4][R12.64+0x4] ;  /* 0x000004040c127981 */ /* 0x000ea2000c1e1900 */
[----:B---3--:R-:W-:-:S03]  /*0350*/  FMNMX3 R24, R22, R23, R24, !PT ;  /* 0x0000001716187276 */ /* 0x008fc60007800018 */
[----:B------:R-:W3:Y:S04]  /*0360*/  LDG.E R23, desc[UR4][R12.64+0x8] ;  /* 0x000008040c177981 */ /* 0x000ee8000c1e1900 */
[----:B------:R-:W3:Y:S01]  /*0370*/  LDG.E R22, desc[UR4][R12.64+0xc] ;  /* 0x00000c040c167981 */ /* 0x000ee2000c1e1900 */
[----:B----4-:R-:W-:-:S03]  /*0380*/  FMNMX3 R26, R24, R21, R20, !PT ;  /* 0x00000015181a7276 */ /* 0x010fc60007800014 */
[----:B------:R-:W4:Y:S04]  /*0390*/  LDG.E R24, desc[UR4][R12.64+0x10] ;  /* 0x000010040c187981 */ /* 0x000f28000c1e1900 */
[----:B------:R-:W4:Y:S04]  /*03a0*/  LDG.E R21, desc[UR4][R12.64+0x18] ;  /* 0x000018040c157981 */ /* 0x000f28000c1e1900 */
[----:B------:R-:W4:Y:S01]  /*03b0*/  LDG.E R20, desc[UR4][R12.64+0x1c] ;  /* 0x00001c040c147981 */ /* 0x000f22000c1e1900 */
[----:B------:R-:W-:Y:S02]  /*03c0*/  IADD3 R0, PT, PT, R0, 0x10, RZ ;  /* 0x0000001000007810 */ /* 0x000fe40007ffe0ff */
[----:B-----5:R-:W-:-:S02]  /*03d0*/  FMNMX3 R15, R26, R15, R16, !PT ;  /* 0x0000000f1a0f7276 */ /* 0x020fc40007800010 */
[----:B------:R-:W-:Y:S02]  /*03e0*/  ISETP.NE.AND P1, PT, R0, RZ, PT ;  /* 0x000000ff0000720c */ /* 0x000fe40003f25270 */
[----:B------:R-:W-:Y:S02]  /*03f0*/  IADD3 R16, P2, PT, R12, 0x40, RZ ;  /* 0x000000400c107810 */ /* 0x000fe40007f5e0ff */
[----:B--2---:R-:W-:-:S04]  /*0400*/  FMNMX3 R15, R15, R17, R18, !PT ;  /* 0x000000110f0f7276 */ /* 0x004fc80007800012 */
[----:B---3--:R-:W-:-:S04]  /*0410*/  FMNMX3 R15, R15, R23, R22, !PT ;  /* 0x000000170f0f7276 */ /* 0x008fc80007800016 */
[----:B----4-:R-:W-:Y:S02]  /*0420*/  FMNMX3 R15, R15, R24, R25, !PT ;  /* 0x000000180f0f7276 */ /* 0x010fe40007800019 */
[----:B------:R-:W-:Y:S02]  /*0430*/  IADD3.X R17, PT, PT, RZ, R13, RZ, P2, !PT ;  /* 0x0000000dff117210 */ /* 0x000fe400017fe4ff */
[----:B------:R-:W-:Y:S01]  /*0440*/  FMNMX3 R18, R15, R21, R20, !PT ;  /* 0x000000150f127276 */ /* 0x000fe20007800014 */
[----:B------:R-:W-:Y:S06]  /*0450*/  @P1 BRA `(.L_x_36) ;  /* 0xfffffffc00841947 */ /* 0x000fec000383ffff */
[----:B------:R-:W-:-:S07]  /*0460*/  MOV R17, R14 ;  /* 0x0000000e00117202 */ /* 0x000fce0000000f00 */
.L_x_35:
[----:B------:R-:W1:Y:S01]  /*0470*/  LDCU.64 UR6, c[0x0][0x380] ;  /* 0x00007000ff0677ac */ /* 0x000e620008000a00 */
[----:B------:R-:W-:Y:S02]  /*0480*/  ISETP.NE.AND P1, PT, R4, RZ, PT ;  /* 0x000000ff0400720c */ /* 0x000fe40003f25270 */
[----:B-1----:R-:W-:-:S04]  /*0490*/  LEA R12, P2, R11, UR6, 0x2 ;  /* 0x000000060b0c7c11 */ /* 0x002fc8000f8410ff */
[----:B------:R-:W-:-:S07]  /*04a0*/  LEA.HI.X R13, R11, UR7, R19, 0x2, P2 ;  /* 0x000000070b0d7c11 */ /* 0x000fce00090f1413 */
[----:B------:R-:W-:Y:S05]  /*04b0*/  @!P1 BRA `(.L_x_37) ;  /* 0x0000000000a89947 */ /* 0x000fea0003800000 */
[----:B------:R-:W-:Y:S02]  /*04c0*/  IADD3 R0, PT, PT, R4, -0x1, RZ ;  /* 0xffffffff04007810 */ /* 0x000fe40007ffe0ff */
[----:B------:R-:W-:Y:S02]  /*04d0*/  ISETP.NE.AND P2, PT, R5, RZ, PT ;  /* 0x000000ff0500720c */ /* 0x000fe40003f45270 */
[----:B------:R-:W-:-:S13]  /*04e0*/  ISETP.GE.U32.AND P1, PT, R0, 0x7, PT ;  /* 0x000000070000780c */ /* 0x000fda0003f26070 */
[----:B------:R-:W-:Y:S05]  /*04f0*/  @!P1 BRA `(.L_x_38) ;  /* 0x0000000000389947 */ /* 0x000fea0003800000 */
[----:B------:R-:W-:-:S05]  /*0500*/  IMAD.WIDE.U32 R14, R17, 0x4, R12 ;  /* 0x00000004110e7825 */ /* 0x000fca00078e000c */
[----:B0-----:R-:W2:Y:S04]  /*0510*/  LDG.E R21, desc[UR4][R14.64] ;  /* 0x000000040e157981 */ /* 0x001ea8000c1e1900 */
[----:B------:R-:W2:Y:S04]  /*0520*/  LDG.E R0, desc[UR4][R14.64+0x4] ;  /* 0x000004040e007981 */ /* 0x000ea8000c1e1900 */
[----:B------:R-:W3:Y:S04]  /*0530*/  LDG.E R23, desc[UR4][R14.64+0x8] ;  /* 0x000008040e177981 */ /* 0x000ee8000c1e1900 */
[----:B------:R-:W3:Y:S04]  /*0540*/  LDG.E R16, desc[UR4][R14.64+0xc] ;  /* 0x00000c040e107981 */ /* 0x000ee8000c1e1900 */
[----:B------:R-:W4:Y:S04]  /*0550*/  LDG.E R25, desc[UR4][R14.64+0x10] ;  /* 0x000010040e197981 */ /* 0x000f28000c1e1900 */
[----:B------:R-:W4:Y:S04]  /*0560*/  LDG.E R20, desc[UR4][R14.64+0x14] ;  /* 0x000014040e147981 */ /* 0x000f28000c1e1900 */
[----:B------:R-:W5:Y:S04]  /*0570*/  LDG.E R27, desc[UR4][R14.64+0x18] ;  /* 0x000018040e1b7981 */ /* 0x000f68000c1e1900 */
[----:B------:R-:W5:Y:S01]  /*0580*/  LDG.E R22, desc[UR4][R14.64+0x1c] ;  /* 0x00001c040e167981 */ /* 0x000f62000c1e1900 */
[----:B------:R-:W-:-:S02]  /*0590*/  IADD3 R17, PT, PT, R17, 0x8, RZ ;  /* 0x0000000811117810 */ /* 0x000fc40007ffe0ff */
[----:B--2---:R-:W-:-:S04]  /*05a0*/  FMNMX3 R0, R18, R21, R0, !PT ;  /* 0x0000001512007276 */ /* 0x004fc80007800000 */
[----:B---3--:R-:W-:-:S04]  /*05b0*/  FMNMX3 R0, R0, R23, R16, !PT ;  /* 0x0000001700007276 */ /* 0x008fc80007800010 */
[----:B----4-:R-:W-:-:S04]  /*05c0*/  FMNMX3 R0, R0, R25, R20, !PT ;  /* 0x0000001900007276 */ /* 0x010fc80007800014 */
[----:B-----5:R-:W-:-:S07]  /*05d0*/  FMNMX3 R18, R0, R27, R22, !PT ;  /* 0x0000001b00127276 */ /* 0x020fce0007800016 */
.L_x_38:
        /* <DEDUP_REMOVED lines=9> */
[----:B------:R-:W3:Y:S01]  /*0670*/  LDG.E R16, desc[UR4][R14.64+0xc] ;  /* 0x00000c040e107981 */ /* 0x000ee2000c1e1900 */
[----:B------:R-:W-:-:S02]  /*0680*/  IADD3 R17, PT, PT, R17, 0x4, RZ ;  /* 0x0000000411117810 */ /* 0x000fc40007ffe0ff */
[----:B--2---:R-:W-:-:S04]  /*0690*/  FMNMX3 R0, R18, R21, R0, !PT ;  /* 0x0000001512007276 */ /* 0x004fc80007800000 */
[----:B---3--:R-:W-:-:S07]  /*06a0*/  FMNMX3 R18, R0, R23, R16, !PT ;  /* 0x0000001700127276 */ /* 0x008fce0007800010 */
.L_x_39:
[----:B------:R-:W-:Y:S05]  /*06b0*/  @!P2 BRA `(.L_x_37) ;  /* 0x000000000028a947 */ /* 0x000fea0003800000 */
[----:B------:R-:W-:-:S05]  /*06c0*/  IMAD.WIDE.U32 R14, R17, 0x4, R12 ;  /* 0x00000004110e7825 */ /* 0x000fca00078e000c */
[----:B0-----:R-:W2:Y:S01]  /*06d0*/  LDG.E R17, desc[UR4][R14.64] ;  /* 0x000000040e117981 */ /* 0x001ea2000c1e1900 */
[----:B------:R-:W-:Y:S02]  /*06e0*/  ISETP.NE.AND P1, PT, R6, 0x1, PT ;  /* 0x000000010600780c */ /* 0x000fe40003f25270 */
[----:B--2---:R-:W-:-:S11]  /*06f0*/  FMNMX R18, R18, R17, !PT ;  /* 0x0000001112127209 */ /* 0x004fd60007800000 */
[----:B------:R-:W-:Y:S05]  /*0700*/  @!P1 BRA `(.L_x_37) ;  /* 0x0000000000149947 */ /* 0x000fea0003800000 */
[----:B------:R-:W-:Y:S01]  /*0710*/  ISETP.NE.AND P1, PT, R6, 0x2, PT ;  /* 0x000000020600780c */ /* 0x000fe20003f25270 */
[----:B------:R-:W2:-:S12]  /*0720*/  LDG.E R17, desc[UR4][R14.64+0x4] ;  /* 0x000004040e117981 */ /* 0x000e98000c1e1900 */
[----:B------:R-:W3:Y:S01]  /*0730*/  @P1 LDG.E R21, desc[UR4][R14.64+0x8] ;  /* 0x000008040e151981 */ /* 0x000ee2000c1e1900 */
[----:B--2---:R-:W-:-:S04]  /*0740*/  FMNMX R18, R18, R17, !PT ;  /* 0x0000001112127209 */ /* 0x004fc80007800000 */
[----:B---3--:R-:W-:-:S07]  /*0750*/  @P1 FMNMX R18, R18, R21, !PT ;  /* 0x0000001512121209 */ /* 0x008fce0007800000 */
.L_x_37:
[----:B------:R-:W1:Y:S01]  /*0760*/  LDC R0, c[0x0][0x394] ;  /* 0x0000e500ff007b82 */ /* 0x000e620000000800 */
[----:B------:R-:W-:Y:S01]  /*0770*/  HFMA2 R20, -RZ, RZ, 0, 0 ;  /* 0x00000000ff147431 */ /* 0x000fe200000001ff */
[----:B------:R-:W-:Y:S02]  /*0780*/  MOV R17, RZ ;  /* 0x000000ff00117202 */ /* 0x000fe40000000f00 */
[----:B-1----:R-:W-:-:S13]  /*0790*/  ISETP.GE.U32.AND P1, PT, R0, 0x8, PT ;  /* 0x000000080000780c */ /* 0x002fda0003f26070 */
[----:B------:R-:W-:Y:S05]  /*07a0*/  @!P1 BRA `(.L_x_40) ;  /* 0x0000000400649947 */ /* 0x000fea0003800000 */
[----:B------:R-:W-:Y:S02]  /*07b0*/  MOV R20, RZ ;  /* 0x000000ff00147202 */ /* 0x000fe40000000f00 */
[----:B------:R-:W-:-:S07]  /*07c0*/  MOV R16, RZ ;  /* 0x000000ff00107202 */ /* 0x000fce0000000f00 */
.L_x_41:
[----:B------:R-:W-:-:S05]  /*07d0*/  IMAD.WIDE.U32 R14, R16, 0x4, R12 ;  /* 0x00000004100e7825 */ /* 0x000fca00078e000c */
[----:B0-----:R-:W2:Y:S04]  /*07e0*/  LDG.E R21, desc[UR4][R14.64] ;  /* 0x000000040e157981 */ /* 0x001ea8000c1e1900 */
[----:B------:R-:W3:Y:S04]  /*07f0*/  LDG.E R27, desc[UR4][R14.64+0x4] ;  /* 0x000004040e1b7981 */ /* 0x000ee8000c1e1900 */
[----:B------:R-:W4:Y:S01]  /*0800*/  LDG.E R25, desc[UR4][R14.64+0x8] ;  /* 0x000008040e197981 */ /* 0x000f22000c1e1900 */
[----:B------:R-:W-:Y:S01]  /*0810*/  HFMA2 R17, -RZ, RZ, 0.96630859375, -0.0022525787353515625 ;  /* 0x3bbb989dff117431 */ /* 0x000fe200000001ff */
[----:B------:R-:W-:-:S02]  /*0820*/  MOV R0, 0x437c0000 ;  /* 0x437c000000007802 */ /* 0x000fc40000000f00 */
[----:B------:R-:W5:Y:S01]  /*0830*/  LDG.E R29, desc[UR4][R14.64+0x1c] ;  /* 0x00001c040e1d7981 */ /* 0x000f62000c1e1900 */
[----:B--2---:R-:W-:-:S04]  /*0840*/  FADD R24, R21, -R18 ;  /* 0x8000001215187221 */ /* 0x004fc80000000000 */
[----:B------:R-:W-:Y:S01]  /*0850*/  FFMA.SAT R23, R24, R17, 0.5 ;  /* 0x3f00000018177423 */ /* 0x000fe20000002011 */
[----:B---3--:R-:W-:-:S03]  /*0860*/  FADD R26, R27, -R18 ;  /* 0x800000121b1a7221 */ /* 0x008fc60000000000 */
[----:B------:R-:W-:Y:S01]  /*0870*/  FFMA.RM R23, R23, R0, 12582913 ;  /* 0x4b40000117177423 */ /* 0x000fe20000004000 */
[----:B------:R-:W-:-:S03]  /*0880*/  FFMA.SAT R27, R26, R17, 0.5 ;  /* 0x3f0000001a1b7423 */ /* 0x000fc60000002011 */
[----:B------:R-:W-:Y:S01]  /*0890*/  FADD R21, R23, -12583039 ;  /* 0xcb40007f17157421 */ /* 0x000fe20000000000 */
[----:B------:R-:W-:-:S03]  /*08a0*/  FFMA.RM R22, R27, R0, 12582913 ;  /* 0x4b4000011b167423 */ /* 0x000fc60000004000 */
[----:B------:R-:W-:-:S04]  /*08b0*/  FFMA R21, R24, 1.4426950216293334961, -R21 ;  /* 0x3fb8aa3b18157823 */ /* 0x000fc80000000815 */
[----:B------:R-:W-:Y:S01]  /*08c0*/  FFMA R28, R24, 1.925963033500011079e-08, R21 ;  /* 0x32a57060181c7823 */ /* 0x000fe20000000015 */
[----:B------:R-:W-:-:S04]  /*08d0*/  FADD R21, R22, -12583039 ;  /* 0xcb40007f16157421 */ /* 0x000fc80000000000 */
[----:B------:R-:W-:-:S04]  /*08e0*/  FFMA R21, R26, 1.4426950216293334961, -R21 ;  /* 0x3fb8aa3b1a157823 */ /* 0x000fc80000000815 */
[----:B------:R-:W-:Y:S02]  /*08f0*/  FFMA R26, R26, 1.925963033500011079e-08, R21 ;  /* 0x32a570601a1a7823 */ /* 0x000fe40000000015 */
[----:B------:R-:W2:Y:S01]  /*0900*/  LDG.E R21, desc[UR4][R14.64+0xc] ;  /* 0x00000c040e157981 */ /* 0x000ea2000c1e1900 */
[----:B------:R-:W0:Y:S01]  /*0910*/  MUFU.EX2 R28, R28 ;  /* 0x0000001c001c7308 */ /* 0x000e220000000800 */
[----:B------:R-:W-:-:S07]  /*0920*/  SHF.L.U32 R23, R23, 0x17, RZ ;  /* 0x0000001717177819 */ /* 0x000fce00000006ff */
[----:B------:R-:W1:Y:S01]  /*0930*/  MUFU.EX2 R24, R26 ;  /* 0x0000001a00187308 */ /* 0x000e620000000800 */
[----:B------:R-:W-:Y:S01]  /*0940*/  SHF.L.U32 R22, R22, 0x17, RZ ;  /* 0x0000001716167819 */ /* 0x000fe200000006ff */
[----:B0-----:R-:W-:Y:S02]  /*0950*/  FFMA R27, R23, R28, R20 ;  /* 0x0000001c171b7223 */ /* 0x001fe40000000014 */
[----:B------:R-:W3:Y:S01]  /*0960*/  LDG.E R23, desc[UR4][R14.64+0x10] ;  /* 0x000010040e177981 */ /* 0x000ee2000c1e1900 */
[----:B----4-:R-:W-:-:S04]  /*0970*/  FADD R20, R25, -R18 ;  /* 0x8000001219147221 */ /* 0x010fc80000000000 */
[----:B------:R-:W-:Y:S01]  /*0980*/  FFMA.SAT R25, R20, R17, 0.5 ;  /* 0x3f00000014197423 */ /* 0x000fe20000002011 */
[----:B-1----:R-:W-:Y:S02]  /*0990*/  FFMA R24, R22, R24, R27 ;  /* 0x0000001816187223 */ /* 0x002fe4000000001b */
[----:B------:R-:W4:Y:S01]  /*09a0*/  LDG.E R27, desc[UR4][R14.64+0x14] ;  /* 0x000014040e1b7981 */ /* 0x000f22000c1e1900 */
[----:B------:R-:W-:-:S04]  /*09b0*/  FFMA.RM R22, R25, R0, 12582913 ;  /* 0x4b40000119167423 */ /* 0x000fc80000004000 */
[----:B------:R-:W-:-:S04]  /*09c0*/  FADD R25, R22, -12583039 ;  /* 0xcb40007f16197421 */ /* 0x000fc80000000000 */
[----:B------:R-:W-:-:S04]  /*09d0*/  FFMA R25, R20, 1.4426950216293334961, -R25 ;  /* 0x3fb8aa3b14197823 */ /* 0x000fc80000000819 */
[----:B------:R-:W-:Y:S02]  /*09e0*/  FFMA R26, R20, 1.925963033500011079e-08, R25 ;  /* 0x32a57060141a7823 */ /* 0x000fe40000000019 */
[----:B------:R0:W5:Y:S02]  /*09f0*/  LDG.E R25, desc[UR4][R14.64+0x18] ;  /* 0x000018040e197981 */ /* 0x000164000c1e1900 */
[----:B------:R-:W1:Y:S01]  /*0a00*/  MUFU.EX2 R20, R26 ;  /* 0x0000001a00147308 */ /* 0x000e620000000800 */
[----:B------:R-:W-:-:S05]  /*0a10*/  SHF.L.U32 R31, R22, 0x17, RZ ;  /* 0x00000017161f7819 */ /* 0x000fca00000006ff */
[----:B-1----:R-:W-:Y:S01]  /*0a20*/  FFMA R20, R31, R20, R24 ;  /* 0x000000141f147223 */ /* 0x002fe20000000018 */
[----:B------:R-:W-:-:S04]  /*0a30*/  IADD3 R16, PT, PT, R16, 0x8, RZ ;  /* 0x0000000810107810 */ /* 0x000fc80007ffe0ff */
[----:B------:R-:W-:Y:S01]  /*0a40*/  ISETP.NE.AND P2, PT, R16, R7, PT ;  /* 0x000000071000720c */ /* 0x000fe20003f45270 */
[----:B--2---:R-:W-:-:S04]  /*0a50*/  FADD R22, R21, -R18 ;  /* 0x8000001215167221 */ /* 0x004fc80000000000 */
[----:B------:R-:W-:-:S04]  /*0a60*/  FFMA.SAT R21, R22, R17, 0.5 ;  /* 0x3f00000016157423 */ /* 0x000fc80000002011 */
[----:B------:R-:W-:-:S04]  /*0a70*/  FFMA.RM R21, R21, R0, 12582913 ;  /* 0x4b40000115157423 */ /* 0x000fc80000004000 */
[----:B------:R-:W-:-:S04]  /*0a80*/  FADD R31, R21, -12583039 ;  /* 0xcb40007f151f7421 */ /* 0x000fc80000000000 */
[----:B------:R-:W-:-:S04]  /*0a90*/  FFMA R31, R22, 1.4426950216293334961, -R31 ;  /* 0x3fb8aa3b161f7823 */ /* 0x000fc8000000081f */
[----:B------:R-:W-:Y:S01]  /*0aa0*/  FFMA R31, R22, 1.925963033500011079e-08, R31 ;  /* 0x32a57060161f7823 */ /* 0x000fe2000000001f */
[----:B---3--:R-:W-:-:S05]  /*0ab0*/  FADD R22, R23, -R18 ;  /* 0x8000001217167221 */ /* 0x008fca0000000000 */
[----:B------:R-:W1:Y:S01]  /*0ac0*/  MUFU.EX2 R31, R31 ;  /* 0x0000001f001f7308 */ /* 0x000e620000000800 */
[-C--:B0-----:R-:W-:Y:S01]  /*0ad0*/  FFMA.SAT R15, R22, R17.reuse, 0.5 ;  /* 0x3f000000160f7423 */ /* 0x081fe20000002011 */
[----:B----4-:R-:W-:Y:S01]  /*0ae0*/  FADD R24, R27, -R18 ;  /* 0x800000121b187221 */ /* 0x010fe20000000000 */
[----:B------:R-:W-:Y:S02]  /*0af0*/  SHF.L.U32 R21, R21, 0x17, RZ ;  /* 0x0000001715157819 */ /* 0x000fe400000006ff */
[----:B------:R-:W-:Y:S01]  /*0b00*/  FFMA.RM R14, R15, R0, 12582913 ;  /* 0x4b4000010f0e7423 */ /* 0x000fe20000004000 */
[----:B------:R-:W-:-:S03]  /*0b10*/  FFMA.SAT R23, R24, R17, 0.5 ;  /* 0x3f00000018177423 */ /* 0x000fc60000002011 */
[----:B------:R-:W-:Y:S01]  /*0b20*/  FADD R15, R14, -12583039 ;  /* 0xcb40007f0e0f7421 */ /* 0x000fe20000000000 */
[----:B-1----:R-:W-:-:S03]  /*0b30*/  FFMA R20, R21, R31, R20 ;  /* 0x0000001f15147223 */ /* 0x002fc60000000014 */
[----:B------:R-:W-:Y:S01]  /*0b40*/  FFMA R21, R22, 1.4426950216293334961, -R15 ;  /* 0x3fb8aa3b16157823 */ /* 0x000fe2000000080f */
[----:B------:R-:W-:-:S03]  /*0b50*/  FFMA.RM R15, R23, R0, 12582913 ;  /* 0x4b400001170f7423 */ /* 0x000fc60000004000 */
[----:B------:R-:W-:Y:S01]  /*0b60*/  FFMA R22, R22, 1.925963033500011079e-08, R21 ;  /* 0x32a5706016167823 */ /* 0x000fe20000000015 */
[----:B------:R-:W-:Y:S01]  /*0b70*/  FADD R21, R15, -12583039 ;  /* 0xcb40007f0f157421 */ /* 0x000fe20000000000 */
[----:B-----5:R-:W-:-:S03]  /*0b80*/  FADD R26, R25, -R18 ;  /* 0x80000012191a7221 */ /* 0x020fc60000000000 */
[----:B------:R-:W-:Y:S01]  /*0b90*/  FFMA R21, R24, 1.4426950216293334961, -R21 ;  /* 0x3fb8aa3b18157823 */ /* 0x000fe20000000815 */
[----:B------:R-:W-:-:S03]  /*0ba0*/  FFMA.SAT R23, R26, R17, 0.5 ;  /* 0x3f0000001a177423 */ /* 0x000fc60000002011 */
[----:B------:R-:W-:Y:S01]  /*0bb0*/  FFMA R21, R24, 1.925963033500011079e-08, R21 ;  /* 0x32a5706018157823 */ /* 0x000fe20000000015 */
[----:B------:R-:W-:-:S04]  /*0bc0*/  FADD R24, R29, -R18 ;  /* 0x800000121d187221 */ /* 0x000fc80000000000 */
[----:B------:R-:W-:Y:S01]  /*0bd0*/  FFMA.SAT R25, R24, R17, 0.5 ;  /* 0x3f00000018197423 */ /* 0x000fe20000002011 */
[----:B------:R-:W-:-:S03]  /*0be0*/  FFMA.RM R17, R23, R0, 12582913 ;  /* 0x4b40000117117423 */ /* 0x000fc60000004000 */
[----:B------:R-:W-:Y:S01]  /*0bf0*/  FFMA.RM R0, R25, R0, 12582913 ;  /* 0x4b40000119007423 */ /* 0x000fe20000004000 */
[----:B------:R-:W-:Y:S01]  /*0c00*/  FADD R25, R17, -12583039 ;  /* 0xcb40007f11197421 */ /* 0x000fe20000000000 */
[----:B------:R-:W0:Y:S03]  /*0c10*/  MUFU.EX2 R23, R22 ;  /* 0x0000001600177308 */ /* 0x000e260000000800 */
[----:B------:R-:W-:Y:S01]  /*0c20*/  FFMA R25, R26, 1.4426950216293334961, -R25 ;  /* 0x3fb8aa3b1a197823 */ /* 0x000fe20000000819 */
[----:B------:R-:W-:-:S03]  /*0c30*/  FADD R27, R0, -12583039 ;  /* 0xcb40007f001b7421 */ /* 0x000fc60000000000 */
[----:B------:R-:W-:Y:S01]  /*0c40*/  FFMA R25, R26, 1.925963033500011079e-08, R25 ;  /* 0x32a570601a197823 */ /* 0x000fe20000000019 */
[----:B------:R-:W1:Y:S01]  /*0c50*/  MUFU.EX2 R21, R21 ;  /* 0x0000001500157308 */ /* 0x000e620000000800 */
[----:B------:R-:W-:-:S04]  /*0c60*/  FFMA R27, R24, 1.4426950216293334961, -R27 ;  /* 0x3fb8aa3b181b7823 */ /* 0x000fc8000000081b */
[----:B------:R-:W-:-:S03]  /*0c70*/  FFMA R24, R24, 1.925963033500011079e-08, R27 ;  /* 0x32a5706018187823 */ /* 0x000fc6000000001b */
[----:B------:R-:W2:Y:S01]  /*0c80*/  MUFU.EX2 R25, R25 ;  /* 0x0000001900197308 */ /* 0x000ea20000000800 */
[----:B------:R-:W-:Y:S02]  /*0c90*/  SHF.L.U32 R27, R14, 0x17, RZ ;  /* 0x000000170e1b7819 */ /* 0x000fe400000006ff */
[----:B------:R-:W-:-:S05]  /*0ca0*/  SHF.L.U32 R15, R15, 0x17, RZ ;  /* 0x000000170f0f7819 */ /* 0x000fca00000006ff */
[----:B------:R-:W3:Y:S01]  /*0cb0*/  MUFU.EX2 R14, R24 ;  /* 0x00000018000e7308 */ /* 0x000ee20000000800 */
[----:B0-----:R-:W-:Y:S01]  /*0cc0*/  FFMA R20, R27, R23, R20 ;  /* 0x000000171b147223 */ /* 0x001fe20000000014 */
[----:B------:R-:W-:-:S03]  /*0cd0*/  SHF.L.U32 R17, R17, 0x17, RZ ;  /* 0x0000001711117819 */ /* 0x000fc600000006ff */
[----:B-1----:R-:W-:Y:S01]  /*0ce0*/  FFMA R20, R15, R21, R20 ;  /* 0x000000150f147223 */ /* 0x002fe20000000014 */
[----:B------:R-:W-:-:S03]  /*0cf0*/  SHF.L.U32 R0, R0, 0x17, RZ ;  /* 0x0000001700007819 */ /* 0x000fc600000006ff */
[----:B--2---:R-:W-:-:S04]  /*0d00*/  FFMA R17, R17, R25, R20 ;  /* 0x0000001911117223 */ /* 0x004fc80000000014 */
[----:B---3--:R-:W-:Y:S01]  /*0d10*/  FFMA R20, R0, R14, R17 ;  /* 0x0000000e00147223 */ /* 0x008fe20000000011 */
[----:B------:R-:W-:Y:S06]  /*0d20*/  @P2 BRA `(.L_x_41) ;  /* 0xfffffff800a82947 */ /* 0x000fec000383ffff */
[----:B------:R-:W-:-:S07]  /*0d30*/  MOV R17, R7 ;  /* 0x0000000700117202 */ /* 0x000fce0000000f00 */
.L_x_40:
[----:B------:R-:W-:-:S13]  /*0d40*/  ISETP.NE.AND P2, PT, R5, RZ, PT ;  /* 0x000000ff0500720c */ /* 0x000fda0003f45270 */
[----:B------:R-:W-:Y:S05]  /*0d50*/  @!P2 BRA `(.L_x_42) ;  /* 0x000000040068a947 */ /* 0x000fea0003800000 */
[----:B------:R-:W-:Y:S02]  /*0d60*/  IADD3 R0, PT, PT, R5, -0x1, RZ ;  /* 0xffffffff05007810 */ /* 0x000fe40007ffe0ff */
[----:B------:R-:W-:Y:S02]  /*0d70*/  ISETP.NE.AND P3, PT, R6, RZ, PT ;  /* 0x000000ff0600720c */ /* 0x000fe40003f65270 */
[----:B------:R-:W-:-:S13]  /*0d80*/  ISETP.GE.U32.AND P2, PT, R0, 0x3, PT ;  /* 0x000000030000780c */ /* 0x000fda0003f46070 */
[----:B------:R-:W-:Y:S05]  /*0d90*/  @!P2 BRA `(.L_x_43) ;  /* 0x0000000000b0a947 */ /* 0x000fea0003800000 */
[----:B------:R-:W-:-:S05]  /*0da0*/  IMAD.WIDE.U32 R14, R17, 0x4, R12 ;  /* 0x00000004110e7825 */ /* 0x000fca00078e000c */
[----:B0-----:R-:W2:Y:S04]  /*0db0*/  LDG.E R21, desc[UR4][R14.64] ;  /* 0x000000040e157981 */ /* 0x001ea8000c1e1900 */
[----:B------:R-:W3:Y:S04]  /*0dc0*/  LDG.E R27, desc[UR4][R14.64+0x4] ;  /* 0x000004040e1b7981 */ /* 0x000ee8000c1e1900 */
[----:B------:R-:W4:Y:S04]  /*0dd0*/  LDG.E R23, desc[UR4][R14.64+0x8] ;  /* 0x000008040e177981 */ /* 0x000f28000c1e1900 */
[----:B------:R-:W5:Y:S01]  /*0de0*/  LDG.E R25, desc[UR4][R14.64+0xc] ;  /* 0x00000c040e197981 */ /* 0x000f62000c1e1900 */
[----:B------:R-:W-:Y:S01]  /*0df0*/  HFMA2 R22, -RZ, RZ, 0.96630859375, -0.0022525787353515625 ;  /* 0x3bbb989dff167431 */ /* 0x000fe200000001ff */
[----:B------:R-:W-:Y:S01]  /*0e00*/  IADD3 R17, PT, PT, R17, 0x4, RZ ;  /* 0x0000000411117810 */ /* 0x000fe20007ffe0ff */
[----:B--2---:R-:W-:Y:S01]  /*0e10*/  FADD R29, R21, -R18 ;  /* 0x80000012151d7221 */ /* 0x004fe20000000000 */
[----:B------:R-:W-:-:S03]  /*0e20*/  MOV R21, 0x437c0000 ;  /* 0x437c000000157802 */ /* 0x000fc60000000f00 */
[----:B------:R-:W-:Y:S01]  /*0e30*/  FFMA.SAT R16, R29, R22, 0.5 ;  /* 0x3f0000001d107423 */ /* 0x000fe20000002016 */
[----:B---3--:R-:W-:-:S03]  /*0e40*/  FADD R27, R27, -R18 ;  /* 0x800000121b1b7221 */ /* 0x008fc60000000000 */
[----:B------:R-:W-:Y:S01]  /*0e50*/  FFMA.RM R16, R16, R21, 12582913 ;  /* 0x4b40000110107423 */ /* 0x000fe20000004015 */
[----:B------:R-:W-:Y:S01]  /*0e60*/  FFMA.SAT R26, R27, R22, 0.5 ;  /* 0x3f0000001b1a7423 */ /* 0x000fe20000002016 */
[--C-:B----4-:R-:W-:Y:S02]  /*0e70*/  FADD R23, R23, -R18.reuse ;  /* 0x8000001217177221 */ /* 0x110fe40000000000 */
[----:B------:R-:W-:Y:S01]  /*0e80*/  FADD R0, R16, -12583039 ;  /* 0xcb40007f10007421 */ /* 0x000fe20000000000 */
[----:B-----5:R-:W-:-:S03]  /*0e90*/  FADD R25, R25, -R18 ;  /* 0x8000001219197221 */ /* 0x020fc60000000000 */
[----:B------:R-:W-:Y:S01]  /*0ea0*/  FFMA R24, R29, 1.4426950216293334961, -R0 ;  /* 0x3fb8aa3b1d187823 */ /* 0x000fe20000000800 */
[----:B------:R-:W-:-:S03]  /*0eb0*/  FFMA.RM R0, R26, R21, 12582913 ;  /* 0x4b4000011a007423 */ /* 0x000fc60000004015 */
[----:B------:R-:W-:Y:S01]  /*0ec0*/  FFMA R15, R29, 1.925963033500011079e-08, R24 ;  /* 0x32a570601d0f7823 */ /* 0x000fe20000000018 */
[----:B------:R-:W-:-:S04]  /*0ed0*/  FADD R14, R0, -12583039 ;  /* 0xcb40007f000e7421 */ /* 0x000fc80000000000 */
[C---:B------:R-:W-:Y:S01]  /*0ee0*/  FFMA R14, R27.reuse, 1.4426950216293334961, -R14 ;  /* 0x3fb8aa3b1b0e7823 */ /* 0x040fe2000000080e */
[----:B------:R-:W0:Y:S03]  /*0ef0*/  MUFU.EX2 R15, R15 ;  /* 0x0000000f000f7308 */ /* 0x000e260000000800 */
[----:B------:R-:W-:Y:S01]  /*0f00*/  FFMA R27, R27, 1.925963033500011079e-08, R14 ;  /* 0x32a570601b1b7823 */ /* 0x000fe2000000000e */
[-C--:B------:R-:W-:Y:S01]  /*0f10*/  FFMA.SAT R14, R23, R22.reuse, 0.5 ;  /* 0x3f000000170e7423 */ /* 0x080fe20000002016 */
[----:B------:R-:W-:-:S03]  /*0f20*/  FFMA.SAT R22, R25, R22, 0.5 ;  /* 0x3f00000019167423 */ /* 0x000fc60000002016 */
[-C--:B------:R-:W-:Y:S01]  /*0f30*/  FFMA.RM R14, R14, R21.reuse, 12582913 ;  /* 0x4b4000010e0e7423 */ /* 0x080fe20000004015 */
[----:B------:R-:W-:Y:S01]  /*0f40*/  FFMA.RM R21, R22, R21, 12582913 ;  /* 0x4b40000116157423 */ /* 0x000fe20000004015 */
[----:B------:R-:W1:Y:S02]  /*0f50*/  MUFU.EX2 R27, R27 ;  /* 0x0000001b001b7308 */ /* 0x000e640000000800 */
[C---:B------:R-:W-:Y:S01]  /*0f60*/  FADD R22, R14.reuse, -12583039 ;  /* 0xcb40007f0e167421 */ /* 0x040fe20000000000 */
[----:B------:R-:W-:Y:S01]  /*0f70*/  FADD R24, R21, -12583039 ;  /* 0xcb40007f15187421 */ /* 0x000fe20000000000 */
[----:B------:R-:W-:Y:S02]  /*0f80*/  SHF.L.U32 R14, R14, 0x17, RZ ;  /* 0x000000170e0e7819 */ /* 0x000fe400000006ff */
[----:B------:R-:W-:Y:S01]  /*0f90*/  FFMA R22, R23, 1.4426950216293334961, -R22 ;  /* 0x3fb8aa3b17167823 */ /* 0x000fe20000000816 */
[----:B------:R-:W-:-:S03]  /*0fa0*/  FFMA R24, R25, 1.4426950216293334961, -R24 ;  /* 0x3fb8aa3b19187823 */ /* 0x000fc60000000818 */
[----:B------:R-:W-:Y:S01]  /*0fb0*/  FFMA R22, R23, 1.925963033500011079e-08, R22 ;  /* 0x32a5706017167823 */ /* 0x000fe20000000016 */
[----:B------:R-:W-:Y:S01]  /*0fc0*/  FFMA R24, R25, 1.925963033500011079e-08, R24 ;  /* 0x32a5706019187823 */ /* 0x000fe20000000018 */
[----:B------:R-:W-:Y:S02]  /*0fd0*/  SHF.L.U32 R23, R16, 0x17, RZ ;  /* 0x0000001710177819 */ /* 0x000fe400000006ff */
[----:B------:R-:W-:Y:S01]  /*0fe0*/  SHF.L.U32 R25, R0, 0x17, RZ ;  /* 0x0000001700197819 */ /* 0x000fe200000006ff */
[----:B------:R-:W-:Y:S02]  /*0ff0*/  MUFU.EX2 R16, R24 ;  /* 0x0000001800107308 */ /* 0x000fe40000000800 */
[----:B0-----:R-:W-:-:S04]  /*1000*/  FFMA R20, R23, R15, R20 ;  /* 0x0000000f17147223 */ /* 0x001fc80000000014 */
[----:B-1----:R-:W-:Y:S01]  /*1010*/  FFMA R25, R25, R27, R20 ;  /* 0x0000001b19197223 */ /* 0x002fe20000000014 */
[----:B------:R-:W-:Y:S01]  /*1020*/  SHF.L.U32 R20, R21, 0x17, RZ ;  /* 0x0000001715147819 */ /* 0x000fe200000006ff */
[----:B------:R-:W0:Y:S02]  /*1030*/  MUFU.EX2 R22, R22 ;  /* 0x0000001600167308 */ /* 0x000e240000000800 */
[----:B0-----:R-:W-:-:S04]  /*1040*/  FFMA R25, R14, R22, R25 ;  /* 0x000000160e197223 */ /* 0x001fc80000000019 */
[----:B------:R-:W-:-:S07]  /*1050*/  FFMA R20, R20, R16, R25 ;  /* 0x0000001014147223 */ /* 0x000fce0000000019 */
.L_x_43:
[----:B------:R-:W-:Y:S05]  /*1060*/  @!P3 BRA `(.L_x_42) ;  /* 0x0000000000a4b947 */ /* 0x000fea0003800000 */
[----:B------:R-:W-:Y:S02]  /*1070*/  ISETP.NE.AND P3, PT, R6, 0x1, PT ;  /* 0x000000010600780c */ /* 0x000fe40003f65270 */
[----:B------:R-:W-:-:S11]  /*1080*/  ISETP.NE.AND P2, PT, R8, RZ, PT ;  /* 0x000000ff0800720c */ /* 0x000fd60003f45270 */
[----:B------:R-:W-:Y:S05]  /*1090*/  @!P3 BRA `(.L_x_44) ;  /* 0x000000000060b947 */ /* 0x000fea0003800000 */
[----:B------:R-:W-:-:S05]  /*10a0*/  IMAD.WIDE.U32 R14, R17, 0x4, R12 ;  /* 0x00000004110e7825 */ /* 0x000fca00078e000c */
[----:B0-----:R-:W2:Y:S04]  /*10b0*/  LDG.E R21, desc[UR4][R14.64] ;  /* 0x000000040e157981 */ /* 0x001ea8000c1e1900 */
[----:B------:R-:W3:Y:S01]  /*10c0*/  LDG.E R25, desc[UR4][R14.64+0x4] ;  /* 0x000004040e197981 */ /* 0x000ee2000c1e1900 */
[----:B------:R-:W-:Y:S01]  /*10d0*/  HFMA2 R22, -RZ, RZ, 0.96630859375, -0.0022525787353515625 ;  /* 0x3bbb989dff167431 */ /* 0x000fe200000001ff */
[----:B------:R-:W-:Y:S02]  /*10e0*/  MOV R23, 0x437c0000 ;  /* 0x437c000000177802 */ /* 0x000fe40000000f00 */
[----:B------:R-:W-:Y:S01]  /*10f0*/  IADD3 R17, PT, PT, R17, 0x2, RZ ;  /* 0x0000000211117810 */ /* 0x000fe20007ffe0ff */
[----:B--2---:R-:W-:-:S04]  /*1100*/  FADD R21, R21, -R18 ;  /* 0x8000001215157221 */ /* 0x004fc80000000000 */
[----:B------:R-:W-:Y:S01]  /*1110*/  FFMA.SAT R16, R21, R22, 0.5 ;  /* 0x3f00000015107423 */ /* 0x000fe20000002016 */
[----:B---3--:R-:W-:-:S03]  /*1120*/  FADD R0, R25, -R18 ;  /* 0x8000001219007221 */ /* 0x008fc60000000000 */
[----:B------:R-:W-:Y:S01]  /*1130*/  FFMA.RM R16, R16, R23, 12582913 ;  /* 0x4b40000110107423 */ /* 0x000fe20000004017 */
[----:B------:R-:W-:-:S03]  /*1140*/  FFMA.SAT R24, R0, R22, 0.5 ;  /* 0x3f00000000187423 */ /* 0x000fc60000002016 */
[----:B------:R-:W-:Y:S01]  /*1150*/  FADD R22, R16, -12583039 ;  /* 0xcb40007f10167421 */ /* 0x000fe20000000000 */
[----:B------:R-:W-:-:S03]  /*1160*/  FFMA.RM R24, R24, R23, 12582913 ;  /* 0x4b40000118187423 */ /* 0x000fc60000004017 */
[C---:B------:R-:W-:Y:S01]  /*1170*/  FFMA R22, R21.reuse, 1.4426950216293334961, -R22 ;  /* 0x3fb8aa3b15167823 */ /* 0x040fe20000000816 */
[C---:B------:R-:W-:Y:S01]  /*1180*/  FADD R15, R24.reuse, -12583039 ;  /* 0xcb40007f180f7421 */ /* 0x040fe20000000000 */
[----:B------:R-:W-:Y:S02]  /*1190*/  SHF.L.U32 R24, R24, 0x17, RZ ;  /* 0x0000001718187819 */ /* 0x000fe400000006ff */
[----:B------:R-:W-:Y:S01]  /*11a0*/  FFMA R22, R21, 1.925963033500011079e-08, R22 ;  /* 0x32a5706015167823 */ /* 0x000fe20000000016 */
[----:B------:R-:W-:-:S04]  /*11b0*/  FFMA R15, R0, 1.4426950216293334961, -R15 ;  /* 0x3fb8aa3b000f7823 */ /* 0x000fc8000000080f */
[----:B------:R-:W-:Y:S01]  /*11c0*/  FFMA R0, R0, 1.925963033500011079e-08, R15 ;  /* 0x32a5706000007823 */ /* 0x000fe2000000000f */
[----:B------:R-:W0:Y:S01]  /*11d0*/  MUFU.EX2 R22, R22 ;  /* 0x0000001600167308 */ /* 0x000e220000000800 */
[----:B------:R-:W-:-:S07]  /*11e0*/  SHF.L.U32 R15, R16, 0x17, RZ ;  /* 0x00000017100f7819 */ /* 0x000fce00000006ff */
[----:B------:R-:W1:Y:S01]  /*11f0*/  MUFU.EX2 R0, R0 ;  /* 0x0000000000007308 */ /* 0x000e620000000800 */
[----:B0-----:R-:W-:-:S04]  /*1200*/  FFMA R15, R15, R22, R20 ;  /* 0x000000160f0f7223 */ /* 0x001fc80000000014 */
[----:B-1----:R-:W-:-:S07]  /*1210*/  FFMA R20, R24, R0, R15 ;  /* 0x0000000018147223 */ /* 0x002fce000000000f */
.L_x_44:
[----:B------:R-:W-:Y:S05]  /*1220*/  @!P2 BRA `(.L_x_42) ;  /* 0x000000000034a947 */ /* 0x000fea0003800000 */
[----:B------:R-:W-:-:S06]  /*1230*/  IMAD.WIDE.U32 R14, R17, 0x4, R12 ;  /* 0x00000004110e7825 */ /* 0x000fcc00078e000c */
[----:B0-----:R-:W2:Y:S01]  /*1240*/  LDG.E R15, desc[UR4][R14.64] ;  /* 0x000000040e0f7981 */ /* 0x001ea2000c1e1900 */
[----:B------:R-:W-:Y:S01]  /*1250*/  HFMA2 R17, -RZ, RZ, 0.96630859375, -0.0022525787353515625 ;  /* 0x3bbb989dff117431 */ /* 0x000fe200000001ff */
[----:B------:R-:W-:Y:S01]  /*1260*/  MOV R21, 0x437c0000 ;  /* 0x437c000000157802 */ /* 0x000fe20000000f00 */
[----:B--2---:R-:W-:-:S04]  /*1270*/  FADD R0, R15, -R18 ;  /* 0x800000120f007221 */ /* 0x004fc80000000000 */
[----:B------:R-:W-:-:S04]  /*1280*/  FFMA.SAT R16, R0, R17, 0.5 ;  /* 0x3f00000000107423 */ /* 0x000fc80000002011 */
[----:B------:R-:W-:-:S04]  /*1290*/  FFMA.RM R16, R16, R21, 12582913 ;  /* 0x4b40000110107423 */ /* 0x000fc80000004015 */
[C---:B------:R-:W-:Y:S01]  /*12a0*/  FADD R17, R16.reuse, -12583039 ;  /* 0xcb40007f10117421 */ /* 0x040fe20000000000 */
[----:B------:R-:W-:-:S03]  /*12b0*/  SHF.L.U32 R21, R16, 0x17, RZ ;  /* 0x0000001710157819 */ /* 0x000fc600000006ff */
[----:B------:R-:W-:-:S04]  /*12c0*/  FFMA R17, R0, 1.4426950216293334961, -R17 ;  /* 0x3fb8aa3b00117823 */ /* 0x000fc80000000811 */
[----:B------:R-:W-:-:S06]  /*12d0*/  FFMA R17, R0, 1.925963033500011079e-08, R17 ;  /* 0x32a5706000117823 */ /* 0x000fcc0000000011 */
[----:B------:R-:W0:Y:S02]  /*12e0*/  MUFU.EX2 R17, R17 ;  /* 0x0000001100117308 */ /* 0x000e240000000800 */
[----:B0-----:R-:W-:-:S07]  /*12f0*/  FFMA R20, R21, R17, R20 ;  /* 0x0000001115147223 */ /* 0x001fce0000000014 */
.L_x_42:
[----:B------:R-:W-:Y:S01]  /*1300*/  FADD R20, R20, 9.9999999600419720025e-13 ;  /* 0x2b8cbccc14147421 */ /* 0x000fe20000000000 */
[----:B------:R-:W-:Y:S01]  /*1310*/  MOV R21, RZ ;  /* 0x000000ff00157202 */ /* 0x000fe20000000f00 */
[----:B------:R-:W-:Y:S06]  /*1320*/  @!P1 BRA `(.L_x_45) ;  /* 0x0000000c00509947 */ /* 0x000fec0003800000 */
[----:B------:R-:W-:-:S07]  /*1330*/  HFMA2 R15, -RZ, RZ, 0, 0 ;  /* 0x00000000ff0f7431 */ /* 0x000fce00000001ff */
.L_x_62:
[----:B------:R-:W-:-:S05]  /*1340*/  IMAD.WIDE.U32 R16, R15, 0x4, R12 ;  /* 0x000000040f107825 */ /* 0x000fca00078e000c */
[----:B0-----:R-:W2:Y:S01]  /*1350*/  LDG.E R21, desc[UR4][R16.64] ;  /* 0x0000000410157981 */ /* 0x001ea2000c1e1900 */
[----:B------:R-:W-:Y:S01]  /*1360*/  MOV R0, 0x3bbb989d ;  /* 0x3bbb989d00007802 */ /* 0x000fe20000000f00 */
[----:B------:R-:W-:Y:S01]  /*1370*/  BSSY.RECONVERGENT B2, `(.L_x_46) ;  /* 0x0000018000027945 */ /* 0x000fe20003800200 */
[----:B------:R-:W-:Y:S01]  /*1380*/  MOV R23, 0x437c0000 ;  /* 0x437c000000177802 */ /* 0x000fe20000000f00 */
[----:B--2---:R-:W-:-:S04]  /*1390*/  FADD R21, R21, -R18 ;  /* 0x8000001215157221 */ /* 0x004fc80000000000 */
[----:B------:R-:W-:-:S04]  /*13a0*/  FFMA.SAT R0, R21, R0, 0.5 ;  /* 0x3f00000015007423 */ /* 0x000fc80000002000 */
[----:B------:R-:W-:Y:S02]  /*13b0*/  FFMA.RM R0, R0, R23, 12582913 ;  /* 0x4b40000100007423 */ /* 0x000fe40000004017 */
[----:B------:R-:W0:Y:S02]  /*13c0*/  MUFU.RCP R23, R20 ;  /* 0x0000001400177308 */ /* 0x000e240000001000 */
[C---:B------:R-:W-:Y:S01]  /*13d0*/  FADD R14, R0.reuse, -12583039 ;  /* 0xcb40007f000e7421 */ /* 0x040fe20000000000 */
[----:B------:R-:W-:-:S03]  /*13e0*/  SHF.L.U32 R25, R0, 0x17, RZ ;  /* 0x0000001700197819 */ /* 0x000fc600000006ff */
[----:B------:R-:W-:-:S04]  /*13f0*/  FFMA R14, R21, 1.4426950216293334961, -R14 ;  /* 0x3fb8aa3b150e7823 */ /* 0x000fc8000000080e */
[----:B------:R-:W-:-:S04]  /*1400*/  FFMA R21, R21, 1.925963033500011079e-08, R14 ;  /* 0x32a5706015157823 */ /* 0x000fc8000000000e */
[----:B-1----:R-:W1:Y:S01]  /*1410*/  MUFU.EX2 R14, R21 ;  /* 0x00000015000e7308 */ /* 0x002e620000000800 */
[----:B0-----:R-:W-:-:S04]  /*1420*/  FFMA R0, -R20, R23, 1 ;  /* 0x3f80000014007423 */ /* 0x001fc80000000117 */
[----:B------:R-:W-:Y:S01]  /*1430*/  FFMA R0, R23, R0, R23 ;  /* 0x0000000017007223 */ /* 0x000fe20000000017 */
[----:B-1----:R-:W-:Y:S01]  /*1440*/  FMUL R25, R25, R14 ;  /* 0x0000000e19197220 */ /* 0x002fe20000400000 */
[----:B------:R-:W-:Y:S02]  /*1450*/  MOV R14, R15 ;  /* 0x0000000f000e7202 */ /* 0x000fe40000000f00 */
[----:B------:R-:W-:Y:S01]  /*1460*/  IADD3 R15, PT, PT, R15, 0x8, RZ ;  /* 0x000000080f0f7810 */ /* 0x000fe20007ffe0ff */
[----:B------:R-:W0:Y:S01]  /*1470*/  FCHK P1, R25, R20 ;  /* 0x0000001419007302 */ /* 0x000e220000020000 */
[----:B------:R-:W-:Y:S02]  /*1480*/  FFMA R23, R25, R0, RZ ;  /* 0x0000000019177223 */ /* 0x000fe400000000ff */
[----:B------:R-:W-:Y:S02]  /*1490*/  ISETP.NE.AND P3, PT, R15, R7, PT ;  /* 0x000000070f00720c */ /* 0x000fe40003f65270 */
[----:B------:R-:W-:-:S04]  /*14a0*/  FFMA R22, -R20, R23, R25 ;  /* 0x0000001714167223 */ /* 0x000fc80000000119 */
[----:B------:R-:W-:Y:S01]  /*14b0*/  FFMA R22, R0, R22, R23 ;  /* 0x0000001600167223 */ /* 0x000fe20000000017 */
[----:B0-----:R-:W-:Y:S06]  /*14c0*/  @!P1 BRA `(.L_x_47) ;  /* 0x0000000000089947 */ /* 0x001fec0003800000 */
[----:B------:R-:W-:-:S07]  /*14d0*/  MOV R0, 0x14f0 ;  /* 0x000014f000007802 */ /* 0x000fce0000000f00 */
[----:B------:R-:W-:Y:S05]  /*14e0*/  CALL.REL.NOINC `($__internal_1_$__cuda_sm3x_div_rn_noftz_f32_slowpath) ;  /* 0x0000001800287944 */ /* 0x000fea0003c00000 */
.L_x_47:
[----:B------:R-:W-:Y:S05]  /*14f0*/  BSYNC.RECONVERGENT B2 ;  /* 0x0000000000027941 */ /* 0x000fea0003800200 */
.L_x_46:
[----:B------:R-:W0:Y:S01]  /*1500*/  LDCU.64 UR6, c[0x0][0x388] ;  /* 0x00007100ff0677ac */ /* 0x000e220008000a00 */
[----:B------:R-:W-:-:S04]  /*1510*/  IADD3 R0, P1, PT, R11, R14, RZ ;  /* 0x0000000e0b007210 */ /* 0x000fc80007f3e0ff */
[----:B------:R-:W-:Y:S02]  /*1520*/  IADD3.X R21, PT, PT, RZ, R19, RZ, P1, !PT ;  /* 0x00000013ff157210 */ /* 0x000fe40000ffe4ff */
[----:B0-----:R-:W-:-:S04]  /*1530*/  LEA R30, P1, R0, UR6, 0x2 ;  /* 0x00000006001e7c11 */ /* 0x001fc8000f8210ff */
[----:B------:R-:W-:-:S05]  /*1540*/  LEA.HI.X R31, R0, UR7, R21, 0x2, P1 ;  /* 0x00000007001f7c11 */ /* 0x000fca00088f1415 */
[----:B------:R0:W-:Y:S04]  /*1550*/  STG.E desc[UR4][R30.64], R22 ;  /* 0x000000161e007986 */ /* 0x0001e8000c101904 */
[----:B------:R-:W2:Y:S01]  /*1560*/  LDG.E R21, desc[UR4][R16.64+0x4] ;  /* 0x0000040410157981 */ /* 0x000ea2000c1e1900 */
[----:B------:R-:W-:Y:S01]  /*1570*/  MOV R23, 0x3bbb989d ;  /* 0x3bbb989d00177802 */ /* 0x000fe20000000f00 */
[----:B------:R-:W-:Y:S01]  /*1580*/  BSSY.RECONVERGENT B2, `(.L_x_48) ;  /* 0x0000015000027945 */ /* 0x000fe20003800200 */
[----:B--2---:R-:W-:Y:S01]  /*1590*/  FADD R0, R21, -R18 ;  /* 0x8000001215007221 */ /* 0x004fe20000000000 */
[----:B------:R-:W-:-:S03]  /*15a0*/  HFMA2 R21, -RZ, RZ, 3.7421875, 0 ;  /* 0x437c0000ff157431 */ /* 0x000fc600000001ff */
[----:B------:R-:W-:-:S04]  /*15b0*/  FFMA.SAT R14, R0, R23, 0.5 ;  /* 0x3f000000000e7423 */ /* 0x000fc80000002017 */
[----:B------:R-:W-:Y:S02]  /*15c0*/  FFMA.RM R14, R14, R21, 12582913 ;  /* 0x4b4000010e0e7423 */ /* 0x000fe40000004015 */
[----:B------:R-:W1:Y:S02]  /*15d0*/  MUFU.RCP R21, R20 ;  /* 0x0000001400157308 */ /* 0x000e640000001000 */
[C---:B------:R-:W-:Y:S01]  /*15e0*/  FADD R23, R14.reuse, -12583039 ;  /* 0xcb40007f0e177421 */ /* 0x040fe20000000000 */
[----:B------:R-:W-:-:S03]  /*15f0*/  SHF.L.U32 R14, R14, 0x17, RZ ;  /* 0x000000170e0e7819 */ /* 0x000fc600000006ff */
[----:B------:R-:W-:-:S04]  /*1600*/  FFMA R23, R0, 1.4426950216293334961, -R23 ;  /* 0x3fb8aa3b00177823 */ /* 0x000fc80000000817 */
[----:B------:R-:W-:-:S06]  /*1610*/  FFMA R23, R0, 1.925963033500011079e-08, R23 ;  /* 0x32a5706000177823 */ /* 0x000fcc0000000017 */
[----:B------:R-:W2:Y:S01]  /*1620*/  MUFU.EX2 R23, R23 ;  /* 0x0000001700177308 */ /* 0x000ea20000000800 */
[----:B-1----:R-:W-:-:S04]  /*1630*/  FFMA R0, -R20, R21, 1 ;  /* 0x3f80000014007423 */ /* 0x002fc80000000115 */
[----:B------:R-:W-:Y:S01]  /*1640*/  FFMA R0, R21, R0, R21 ;  /* 0x0000000015007223 */ /* 0x000fe20000000015 */
[----:B--2---:R-:W-:-:S04]  /*1650*/  FMUL R25, R14, R23 ;  /* 0x000000170e197220 */ /* 0x004fc80000400000 */
[----:B------:R-:W1:Y:S01]  /*1660*/  FCHK P1, R25, R20 ;  /* 0x0000001419007302 */ /* 0x000e620000020000 */
[----:B------:R-:W-:-:S04]  /*1670*/  FFMA R21, R0, R25, RZ ;  /* 0x0000001900157223 */ /* 0x000fc800000000ff */
[----:B------:R-:W-:-:S04]  /*1680*/  FFMA R14, -R20, R21, R25 ;  /* 0x00000015140e7223 */ /* 0x000fc80000000119 */
[----:B0-----:R-:W-:Y:S01]  /*1690*/  FFMA R22, R0, R14, R21 ;  /* 0x0000000e00167223 */ /* 0x001fe20000000015 */
[----:B-1----:R-:W-:Y:S06]  /*16a0*/  @!P1 BRA `(.L_x_49) ;  /* 0x0000000000089947 */ /* 0x002fec0003800000 */
[----:B------:R-:W-:-:S07]  /*16b0*/  MOV R0, 0x16d0 ;  /* 0x000016d000007802 */ /* 0x000fce0000000f00 */
[----:B------:R-:W-:Y:S05]  /*16c0*/  CALL.REL.NOINC `($__internal_1_$__cuda_sm3x_div_rn_noftz_f32_slowpath) ;  /* 0x0000001400b07944 */ /* 0x000fea0003c00000 */
.L_x_49:
[----:B------:R-:W-:Y:S05]  /*16d0*/  BSYNC.RECONVERGENT B2 ;  /* 0x0000000000027941 */ /* 0x000fea0003800200 */
.L_x_48:
        /* <DEDUP_REMOVED lines=24> */
.L_x_51:
[----:B------:R-:W-:Y:S05]  /*1860*/  BSYNC.RECONVERGENT B2 ;  /* 0x0000000000027941 */ /* 0x000fea0003800200 */
.L_x_50:
        /* <DEDUP_REMOVED lines=24> */
.L_x_53:
[----:B------:R-:W-:Y:S05]  /*19f0*/  BSYNC.RECONVERGENT B2 ;  /* 0x0000000000027941 */ /* 0x000fea0003800200 */
.L_x_52:
        /* <DEDUP_REMOVED lines=24> */
.L_x_55:
[----:B------:R-:W-:Y:S05]  /*1b80*/  BSYNC.RECONVERGENT B2 ;  /* 0x0000000000027941 */ /* 0x000fea0003800200 */
.L_x_54:
        /* <DEDUP_REMOVED lines=24> */
.L_x_57:
[----:B------:R-:W-:Y:S05]  /*1d10*/  BSYNC.RECONVERGENT B2 ;  /* 0x0000000000027941 */ /* 0x000fea0003800200 */
.L_x_56:
        /* <DEDUP_REMOVED lines=24> */
.L_x_59:
[----:B------:R-:W-:Y:S05]  /*1ea0*/  BSYNC.RECONVERGENT B2 ;  /* 0x0000000000027941 */ /* 0x000fea0003800200 */
.L_x_58:
[----:B------:R0:W-:Y:S04]  /*1eb0*/  STG.E desc[UR4][R30.64+0x18], R22 ;  /* 0x000018161e007986 */ /* 0x0001e8000c101904 */
[----:B------:R-:W2:Y:S01]  /*1ec0*/  LDG.E R17, desc[UR4][R16.64+0x1c] ;  /* 0x00001c0410117981 */ /* 0x000ea2000c1e1900 */
[----:B------:R-:W-:Y:S01]  /*1ed0*/  HFMA2 R23, -RZ, RZ, 3.7421875, 0 ;  /* 0x437c0000ff177431 */ /* 0x000fe200000001ff */
[----:B------:R-:W-:Y:S01]  /*1ee0*/  MOV R21, 0x3bbb989d ;  /* 0x3bbb989d00157802 */ /* 0x000fe20000000f00 */
[----:B------:R-:W-:Y:S01]  /*1ef0*/  BSSY.RECONVERGENT B2, `(.L_x_60) ;  /* 0x0000014000027945 */ /* 0x000fe20003800200 */
[----:B--2---:R-:W-:-:S04]  /*1f00*/  FADD R0, R17, -R18 ;  /* 0x8000001211007221 */ /* 0x004fc80000000000 */
        /* <DEDUP_REMOVED lines=18> */
.L_x_61:
[----:B------:R-:W-:Y:S05]  /*2030*/  BSYNC.RECONVERGENT B2 ;  /* 0x0000000000027941 */ /* 0x000fea0003800200 */
.L_x_60:
[----:B------:R1:W-:Y:S01]  /*2040*/  STG.E desc[UR4][R30.64+0x1c], R22 ;  /* 0x00001c161e007986 */ /* 0x0003e2000c101904 */
[----:B------:R-:W-:Y:S05]  /*2050*/  @P3 BRA `(.L_x_62) ;  /* 0xfffffff000b83947 */ /* 0x000fea000383ffff */
[----:B------:R-:W-:-:S07]  /*2060*/  MOV R21, R7 ;  /* 0x0000000700157202 */ /* 0x000fce0000000f00 */
.L_x_45:
[----:B------:R-:W-:-:S13]  /*2070*/  ISETP.NE.AND P1, PT, R5, RZ, PT ;  /* 0x000000ff0500720c */ /* 0x000fda0003f25270 */
[----:B------:R-:W-:Y:S05]  /*2080*/  @!P1 BRA `(.L_x_63) ;  /* 0x0000000c00389947 */ /* 0x000fea0003800000 */
[----:B------:R-:W-:-:S04]  /*2090*/  IADD3 R0, PT, PT, R5, -0x1, RZ ;  /* 0xffffffff05007810 */ /* 0x000fc80007ffe0ff */
[----:B------:R-:W-:-:S13]  /*20a0*/  ISETP.GE.U32.AND P1, PT, R0, 0x3, PT ;  /* 0x000000030000780c */ /* 0x000fda0003f26070 */
[----:B------:R-:W-:Y:S05]  /*20b0*/  @!P1 BRA `(.L_x_64) ;  /* 0x0000000400b09947 */ /* 0x000fea0003800000 */
[----:B------:R-:W-:-:S05]  /*20c0*/  IMAD.WIDE.U32 R16, R21, 0x4, R12 ;  /* 0x0000000415107825 */ /* 0x000fca00078e000c */
[----:B0-----:R-:W2:Y:S01]  /*20d0*/  LDG.E R15, desc[UR4][R16.64] ;  /* 0x00000004100f7981 */ /* 0x001ea2000c1e1900 */
[----:B------:R-:W-:Y:S01]  /*20e0*/  HFMA2 R0, -RZ, RZ, 0.96630859375, -0.0022525787353515625 ;  /* 0x3bbb989dff007431 */ /* 0x000fe200000001ff */
        /* <DEDUP_REMOVED lines=9> */
[----:B------:R-:W-:-:S04]  /*2180*/  FFMA R14, R15, 1.925963033500011079e-08, R14 ;  /* 0x32a570600f0e7823 */ /* 0x000fc8000000000e */
[----:B------:R-:W0:Y:S01]  /*2190*/  MUFU.EX2 R15, R14 ;  /* 0x0000000e000f7308 */ /* 0x000e220000000800 */
[----:B-1----:R-:W-:Y:S01]  /*21a0*/  FFMA R22, -R20, R23, 1 ;  /* 0x3f80000014167423 */ /* 0x002fe20000000117 */
[----:B0-----:R-:W-:-:S03]  /*21b0*/  FMUL R25, R0, R15 ;  /* 0x0000000f00197220 */ /* 0x001fc60000400000 */
[----:B------:R-:W-:-:S03]  /*21c0*/  FFMA R0, R23, R22, R23 ;  /* 0x0000001617007223 */ /* 0x000fc60000000017 */
[----:B------:R-:W0:Y:S01]  /*21d0*/  FCHK P1, R25, R20 ;  /* 0x0000001419007302 */ /* 0x000e220000020000 */
[----:B------:R-:W-:-:S04]  /*21e0*/  FFMA R15, R0, R25, RZ ;  /* 0x00000019000f7223 */ /* 0x000fc800000000ff */
[----:B------:R-:W-:-:S04]  /*21f0*/  FFMA R22, -R20, R15, R25 ;  /* 0x0000000f14167223 */ /* 0x000fc80000000119 */
[----:B------:R-:W-:Y:S01]  /*2200*/  FFMA R22, R0, R22, R15 ;  /* 0x0000001600167223 */ /* 0x000fe2000000000f */
[----:B0-----:R-:W-:Y:S06]  /*2210*/  @!P1 BRA `(.L_x_66) ;  /* 0x0000000000089947 */ /* 0x001fec0003800000 */
[----:B------:R-:W-:-:S07]  /*2220*/  MOV R0, 0x2240 ;  /* 0x0000224000007802 */ /* 0x000fce0000000f00 */
[----:B------:R-:W-:Y:S05]  /*2230*/  CALL.REL.NOINC `($__internal_1_$__cuda_sm3x_div_rn_noftz_f32_slowpath) ;  /* 0x0000000800d47944 */ /* 0x000fea0003c00000 */
.L_x_66:
[----:B------:R-:W-:Y:S05]  /*2240*/  BSYNC.RECONVERGENT B2 ;  /* 0x0000000000027941 */ /* 0x000fea0003800200 */
.L_x_65:
[----:B------:R-:W0:Y:S01]  /*2250*/  LDCU.64 UR6, c[0x0][0x388] ;  /* 0x00007100ff0677ac */ /* 0x000e220008000a00 */
[----:B------:R-:W-:-:S04]  /*2260*/  IADD3 R0, P1, PT, R11, R21, RZ ;  /* 0x000000150b007210 */ /* 0x000fc80007f3e0ff */
[----:B------:R-:W-:Y:S02]  /*2270*/  IADD3.X R15, PT, PT, RZ, R19, RZ, P1, !PT ;  /* 0x00000013ff0f7210 */ /* 0x000fe40000ffe4ff */
[----:B0-----:R-:W-:-:S04]  /*2280*/  LEA R14, P1, R0, UR6, 0x2 ;  /* 0x00000006000e7c11 */ /* 0x001fc8000f8210ff */
[----:B------:R-:W-:-:S05]  /*2290*/  LEA.HI.X R15, R0, UR7, R15, 0x2, P1 ;  /* 0x00000007000f7c11 */ /* 0x000fca00088f140f */
[----:B------:R0:W-:Y:S04]  /*22a0*/  STG.E desc[UR4][R14.64], R22 ;  /* 0x000000160e007986 */ /* 0x0001e8000c101904 */
[----:B------:R-:W2:Y:S01]  /*22b0*/  LDG.E R23, desc[UR4][R16.64+0x4] ;  /* 0x0000040410177981 */ /* 0x000ea2000c1e1900 */
        /* <DEDUP_REMOVED lines=17> */
[----:B0-----:R-:W-:-:S04]  /*23d0*/  FFMA R22, -R20, R23, R25 ;  /* 0x0000001714167223 */ /* 0x001fc80000000119 */
[----:B------:R-:W-:Y:S01]  /*23e0*/  FFMA R22, R0, R22, R23 ;  /* 0x0000001600167223 */ /* 0x000fe20000000017 */
[----:B-1----:R-:W-:Y:S06]  /*23f0*/  @!P1 BRA `(.L_x_68) ;  /* 0x0000000000089947 */ /* 0x002fec0003800000 */
[----:B------:R-:W-:-:S07]  /*2400*/  MOV R0, 0x2420 ;  /* 0x0000242000007802 */ /* 0x000fce0000000f00 */
[----:B------:R-:W-:Y:S05]  /*2410*/  CALL.REL.NOINC `($__internal_1_$__cuda_sm3x_div_rn_noftz_f32_slowpath) ;  /* 0x00000008005c7944 */ /* 0x000fea0003c00000 */
.L_x_68:
[----:B------:R-:W-:Y:S05]  /*2420*/  BSYNC.RECONVERGENT B2 ;  /* 0x0000000000027941 */ /* 0x000fea0003800200 */
.L_x_67:
        /* <DEDUP_REMOVED lines=24> */
.L_x_70:
[----:B------:R-:W-:Y:S05]  /*25b0*/  BSYNC.RECONVERGENT B2 ;  /* 0x0000000000027941 */ /* 0x000fea0003800200 */
.L_x_69:
[----:B------:R0:W-:Y:S04]  /*25c0*/  STG.E desc[UR4][R14.64+0x8], R22 ;  /* 0x000008160e007986 */ /* 0x0001e8000c101904 */
[----:B------:R1:W2:Y:S01]  /*25d0*/  LDG.E R17, desc[UR4][R16.64+0xc] ;  /* 0x00000c0410117981 */ /* 0x0002a2000c1e1900 */
[----:B------:R-:W-:Y:S01]  /*25e0*/  HFMA2 R23, -RZ, RZ, 0.96630859375, -0.0022525787353515625 ;  /* 0x3bbb989dff177431 */ /* 0x000fe200000001ff */
[----:B------:R-:W-:Y:S01]  /*25f0*/  MOV R24, 0x437c0000 ;  /* 0x437c000000187802 */ /* 0x000fe20000000f00 */
[----:B------:R-:W1:Y:S01]  /*2600*/  MUFU.RCP R27, R20 ;  /* 0x00000014001b7308 */ /* 0x000e620000001000 */
[----:B------:R-:W-:Y:S01]  /*2610*/  BSSY.RECONVERGENT B2, `(.L_x_71) ;  /* 0x0000014000027945 */ /* 0x000fe20003800200 */
[----:B-1----:R-:W-:Y:S01]  /*2620*/  FFMA R16, -R20, R27, 1 ;  /* 0x3f80000014107423 */ /* 0x002fe2000000011b */
[----:B--2---:R-:W-:-:S04]  /*2630*/  FADD R0, R17, -R18 ;  /* 0x8000001211007221 */ /* 0x004fc80000000000 */
[----:B------:R-:W-:-:S04]  /*2640*/  FFMA.SAT R23, R0, R23, 0.5 ;  /* 0x3f00000000177423 */ /* 0x000fc80000002017 */
[----:B------:R-:W-:-:S04]  /*2650*/  FFMA.RM R23, R23, R24, 12582913 ;  /* 0x4b40000117177423 */ /* 0x000fc80000004018 */
[C---:B------:R-:W-:Y:S01]  /*2660*/  FADD R25, R23.reuse, -12583039 ;  /* 0xcb40007f17197421 */ /* 0x040fe20000000000 */
[----:B------:R-:W-:-:S03]  /*2670*/  SHF.L.U32 R23, R23, 0x17, RZ ;  /* 0x0000001717177819 */ /* 0x000fc600000006ff */
[----:B------:R-:W-:-:S04]  /*2680*/  FFMA R25, R0, 1.4426950216293334961, -R25 ;  /* 0x3fb8aa3b00197823 */ /* 0x000fc80000000819 */
[----:B------:R-:W-:-:S04]  /*2690*/  FFMA R25, R0, 1.925963033500011079e-08, R25 ;  /* 0x32a5706000197823 */ /* 0x000fc80000000019 */
[----:B------:R-:W1:Y:S02]  /*26a0*/  MUFU.EX2 R0, R25 ;  /* 0x0000001900007308 */ /* 0x000e640000000800 */
[----:B-1----:R-:W-:Y:S01]  /*26b0*/  FMUL R23, R23, R0 ;  /* 0x0000000017177220 */ /* 0x002fe20000400000 */
[----:B------:R-:W-:-:S05]  /*26c0*/  FFMA R0, R27, R16, R27 ;  /* 0x000000101b007223 */ /* 0x000fca000000001b */
[----:B------:R-:W1:Y:S01]  /*26d0*/  FCHK P1, R23, R20 ;  /* 0x0000001417007302 */ /* 0x000e620000020000 */
[----:B------:R-:W-:-:S04]  /*26e0*/  FFMA R17, R0, R23, RZ ;  /* 0x0000001700117223 */ /* 0x000fc800000000ff */
[----:B------:R-:W-:-:S04]  /*26f0*/  FFMA R16, -R20, R17, R23 ;  /* 0x0000001114107223 */ /* 0x000fc80000000117 */
[----:B0-----:R-:W-:Y:S01]  /*2700*/  FFMA R22, R0, R16, R17 ;  /* 0x0000001000167223 */ /* 0x001fe20000000011 */
[----:B-1----:R-:W-:Y:S06]  /*2710*/  @!P1 BRA `(.L_x_72) ;  /* 0x00000000000c9947 */ /* 0x002fec0003800000 */
[----:B------:R-:W-:Y:S02]  /*2720*/  MOV R25, R23 ;  /* 0x0000001700197202 */ /* 0x000fe40000000f00 */
[----:B------:R-:W-:-:S07]  /*2730*/  MOV R0, 0x2750 ;  /* 0x0000275000007802 */ /* 0x000fce0000000f00 */
[----:B------:R-:W-:Y:S05]  /*2740*/  CALL.REL.NOINC `($__internal_1_$__cuda_sm3x_div_rn_noftz_f32_slowpath) ;  /* 0x0000000400907944 */ /* 0x000fea0003c00000 */
.L_x_72:
[----:B------:R-:W-:Y:S05]  /*2750*/  BSYNC.RECONVERGENT B2 ;  /* 0x0000000000027941 */ /* 0x000fea0003800200 */
.L_x_71:
[----:B------:R2:W-:Y:S01]  /*2760*/  STG.E desc[UR4][R14.64+0xc], R22 ;  /* 0x00000c160e007986 */ /* 0x0005e2000c101904 */
[----:B------:R-:W-:-:S07]  /*2770*/  IADD3 R21, PT, PT, R21, 0x4, RZ ;  /* 0x0000000415157810 */ /* 0x000fce0007ffe0ff */
.L_x_64:
[----:B------:R-:W-:-:S13]  /*2780*/  ISETP.NE.AND P1, PT, R6, RZ, PT ;  /* 0x000000ff0600720c */ /* 0x000fda0003f25270 */
[----:B------:R-:W-:Y:S05]  /*2790*/  @!P1 BRA `(.L_x_63) ;  /* 0x0000000400749947 */ /* 0x000fea0003800000 */
[----:B------:R-:W-:-:S13]  /*27a0*/  ISETP.NE.AND P1, PT, R6, 0x1, PT ;  /* 0x000000010600780c */ /* 0x000fda0003f25270 */
[----:B------:R-:W-:Y:S05]  /*27b0*/  @!P1 BRA `(.L_x_73) ;  /* 0x0000000000e89947 */ /* 0x000fea0003800000 */
[----:B--2---:R-:W-:-:S05]  /*27c0*/  IMAD.WIDE.U32 R14, R21, 0x4, R12 ;  /* 0x00000004150e7825 */ /* 0x004fca00078e000c */
        /* <DEDUP_REMOVED lines=23> */
.L_x_75:
[----:B------:R-:W-:Y:S05]  /*2940*/  BSYNC.RECONVERGENT B2 ;  /* 0x0000000000027941 */ /* 0x000fea0003800200 */
.L_x_74:
[----:B------:R-:W0:Y:S01]  /*2950*/  LDCU.64 UR6, c[0x0][0x388] ;  /* 0x00007100ff0677ac */ /* 0x000e220008000a00 */
[----:B------:R-:W-:-:S04]  /*2960*/  IADD3 R0, P1, PT, R11, R21, RZ ;  /* 0x000000150b007210 */ /* 0x000fc80007f3e0ff */
[----:B------:R-:W-:Y:S02]  /*2970*/  IADD3.X R17, PT, PT, RZ, R19, RZ, P1, !PT ;  /* 0x00000013ff117210 */ /* 0x000fe40000ffe4ff */
[----:B0-----:R-:W-:-:S04]  /*2980*/  LEA R16, P1, R0, UR6, 0x2 ;  /* 0x0000000600107c11 */ /* 0x001fc8000f8210ff */
[----:B------:R-:W-:-:S05]  /*2990*/  LEA.HI.X R17, R0, UR7, R17, 0x2, P1 ;  /* 0x0000000700117c11 */ /* 0x000fca00088f1411 */
        /* <DEDUP_REMOVED lines=25> */
.L_x_77:
[----:B------:R-:W-:Y:S05]  /*2b30*/  BSYNC.RECONVERGENT B2 ;  /* 0x0000000000027941 */ /* 0x000fea0003800200 */
.L_x_76:
[----:B------:R3:W-:Y:S01]  /*2b40*/  STG.E desc[UR4][R16.64+0x4], R22 ;  /* 0x0000041610007986 */ /* 0x0007e2000c101904 */
[----:B------:R-:W-:-:S07]  /*2b50*/  IADD3 R21, PT, PT, R21, 0x2, RZ ;  /* 0x0000000215157810 */ /* 0x000fce0007ffe0ff */
.L_x_73:
[----:B------:R-:W-:-:S13]  /*2b60*/  ISETP.NE.AND P1, PT, R8, RZ, PT ;  /* 0x000000ff0800720c */ /* 0x000fda0003f25270 */
[----:B------:R-:W-:Y:S05]  /*2b70*/  @!P1 BRA `(.L_x_63) ;  /* 0x00000000007c9947 */ /* 0x000fea0003800000 */
[----:B------:R-:W-:-:S06]  /*2b80*/  IMAD.WIDE.U32 R12, R21, 0x4, R12 ;  /* 0x00000004150c7825 */ /* 0x000fcc00078e000c */
[----:B0-----:R-:W4:Y:S01]  /*2b90*/  LDG.E R13, desc[UR4][R12.64] ;  /* 0x000000040c0d7981 */ /* 0x001f22000c1e1900 */
[----:B--2---:R-:W-:Y:S01]  /*2ba0*/  HFMA2 R15, -RZ, RZ, 0.96630859375, -0.0022525787353515625 ;  /* 0x3bbb989dff0f7431 */ /* 0x004fe200000001ff */
[----:B---3--:R-:W-:Y:S01]  /*2bb0*/  MOV R17, 0x437c0000 ;  /* 0x437c000000117802 */ /* 0x008fe20000000f00 */
[----:B------:R-:W-:Y:S01]  /*2bc0*/  BSSY.RECONVERGENT B2, `(.L_x_78) ;  /* 0x0000014000027945 */ /* 0x000fe20003800200 */
[----:B----4-:R-:W-:-:S04]  /*2bd0*/  FADD R18, R13, -R18 ;  /* 0x800000120d127221 */ /* 0x010fc80000000000 */
[----:B------:R-:W-:-:S04]  /*2be0*/  FFMA.SAT R0, R18, R15, 0.5 ;  /* 0x3f00000012007423 */ /* 0x000fc8000000200f */
[----:B------:R-:W-:Y:S02]  /*2bf0*/  FFMA.RM R0, R0, R17, 12582913 ;  /* 0x4b40000100007423 */ /* 0x000fe40000004011 */
[----:B------:R-:W0:Y:S02]  /*2c00*/  MUFU.RCP R17, R20 ;  /* 0x0000001400117308 */ /* 0x000e240000001000 */
[C---:B------:R-:W-:Y:S01]  /*2c10*/  FADD R15, R0.reuse, -12583039 ;  /* 0xcb40007f000f7421 */ /* 0x040fe20000000000 */
[----:B------:R-:W-:-:S03]  /*2c20*/  SHF.L.U32 R0, R0, 0x17, RZ ;  /* 0x0000001700007819 */ /* 0x000fc600000006ff */
[----:B------:R-:W-:-:S04]  /*2c30*/  FFMA R15, R18, 1.4426950216293334961, -R15 ;  /* 0x3fb8aa3b120f7823 */ /* 0x000fc8000000080f */
[----:B------:R-:W-:-:S06]  /*2c40*/  FFMA R15, R18, 1.925963033500011079e-08, R15 ;  /* 0x32a57060120f7823 */ /* 0x000fcc000000000f */
[----:B------:R-:W2:Y:S01]  /*2c50*/  MUFU.EX2 R15, R15 ;  /* 0x0000000f000f7308 */ /* 0x000ea20000000800 */
[----:B0-----:R-:W-:Y:S01]  /*2c60*/  FFMA R12, -R20, R17, 1 ;  /* 0x3f800000140c7423 */ /* 0x001fe20000000111 */
[----:B--2---:R-:W-:-:S03]  /*2c70*/  FMUL R25, R0, R15 ;  /* 0x0000000f00197220 */ /* 0x004fc60000400000 */
[----:B------:R-:W-:-:S03]  /*2c80*/  FFMA R0, R17, R12, R17 ;  /* 0x0000000c11007223 */ /* 0x000fc60000000011 */
[----:B------:R-:W0:Y:S01]  /*2c90*/  FCHK P1, R25, R20 ;  /* 0x0000001419007302 */ /* 0x000e220000020000 */
[----:B------:R-:W-:-:S04]  /*2ca0*/  FFMA R13, R0, R25, RZ ;  /* 0x00000019000d7223 */ /* 0x000fc800000000ff */
[----:B------:R-:W-:-:S04]  /*2cb0*/  FFMA R12, -R20, R13, R25 ;  /* 0x0000000d140c7223 */ /* 0x000fc80000000119 */
[----:B-1----:R-:W-:Y:S01]  /*2cc0*/  FFMA R22, R0, R12, R13 ;  /* 0x0000000c00167223 */ /* 0x002fe2000000000d */
[----:B0-----:R-:W-:Y:S06]  /*2cd0*/  @!P1 BRA `(.L_x_79) ;  /* 0x0000000000089947 */ /* 0x001fec0003800000 */
[----:B------:R-:W-:-:S07]  /*2ce0*/  MOV R0, 0x2d00 ;  /* 0x00002d0000007802 */ /* 0x000fce0000000f00 */
[----:B------:R-:W-:Y:S05]  /*2cf0*/  CALL.REL.NOINC `($__internal_1_$__cuda_sm3x_div_rn_noftz_f32_slowpath) ;  /* 0x0000000000247944 */ /* 0x000fea0003c00000 */
.L_x_79:
[----:B------:R-:W-:Y:S05]  /*2d00*/  BSYNC.RECONVERGENT B2 ;  /* 0x0000000000027941 */ /* 0x000fea0003800200 */
.L_x_78:
[----:B------:R-:W0:Y:S01]  /*2d10*/  LDCU.64 UR6, c[0x0][0x388] ;  /* 0x00007100ff0677ac */ /* 0x000e220008000a00 */
[----:B------:R-:W-:-:S04]  /*2d20*/  IADD3 R11, P1, PT, R11, R21, RZ ;  /* 0x000000150b0b7210 */ /* 0x000fc80007f3e0ff */
[----:B------:R-:W-:Y:S02]  /*2d30*/  IADD3.X R0, PT, PT, RZ, R19, RZ, P1, !PT ;  /* 0x00000013ff007210 */ /* 0x000fe40000ffe4ff */
[----:B0-----:R-:W-:-:S04]  /*2d40*/  LEA R12, P1, R11, UR6, 0x2 ;  /* 0x000000060b0c7c11 */ /* 0x001fc8000f8210ff */
[----:B------:R-:W-:-:S05]  /*2d50*/  LEA.HI.X R13, R11, UR7, R0, 0x2, P1 ;  /* 0x000000070b0d7c11 */ /* 0x000fca00088f1400 */
[----:B------:R4:W-:Y:S04]  /*2d60*/  STG.E desc[UR4][R12.64], R22 ;  /* 0x000000160c007986 */ /* 0x0009e8000c101904 */
.L_x_63:
[----:B------:R-:W-:Y:S05]  /*2d70*/  @!P0 BRA `(.L_x_80) ;  /* 0xffffffd000f08947 */ /* 0x000fea000383ffff */
[----:B0-----:R-:W-:Y:S05]  /*2d80*/  EXIT ;  /* 0x000000000000794d */ /* 0x001fea0003800000 */
        .weak           $__internal_1_$__cuda_sm3x_div_rn_noftz_f32_slowpath
        .type           $__internal_1_$__cuda_sm3x_div_rn_noftz_f32_slowpath,@function
        .size           $__internal_1_$__cuda_sm3x_div_rn_noftz_f32_slowpath,(.L_x_149 - $__internal_1_$__cuda_sm3x_div_rn_noftz_f32_slowpath)
$__internal_1_$__cuda_sm3x_div_rn_noftz_f32_slowpath:
[----:B------:R-:W-:Y:S01]  /*2d90*/  SHF.R.U32.HI R23, RZ, 0x17, R20 ;  /* 0x00000017ff177819 */ /* 0x000fe20000011614 */
[----:B------:R-:W-:Y:S01]  /*2da0*/  BSSY.RECONVERGENT B0, `(.L_x_81) ;  /* 0x0000065000007945 */ /* 0x000fe20003800200 */
[----:B------:R-:W-:Y:S02]  /*2db0*/  SHF.R.U32.HI R26, RZ, 0x17, R25 ;  /* 0x00000017ff1a7819 */ /* 0x000fe40000011619 */
[----:B------:R-:W-:Y:S02]  /*2dc0*/  LOP3.LUT R23, R23, 0xff, RZ, 0xc0, !PT ;  /* 0x000000ff17177812 */ /* 0x000fe400078ec0ff */
[----:B------:R-:W-:Y:S02]  /*2dd0*/  LOP3.LUT R26, R26, 0xff, RZ, 0xc0, !PT ;  /* 0x000000ff1a1a7812 */ /* 0x000fe400078ec0ff */
[----:B------:R-:W-:-:S04]  /*2de0*/  IADD3 R22, PT, PT, R23, -0x1, RZ ;  /* 0xffffffff17167810 */ /* 0x000fc80007ffe0ff */
[----:B------:R-:W-:Y:S02]  /*2df0*/  ISETP.GT.U32.AND P1, PT, R22, 0xfd, PT ;  /* 0x000000fd1600780c */ /* 0x000fe40003f24070 */
[----:B------:R-:W-:-:S04]  /*2e00*/  IADD3 R22, PT, PT, R26, -0x1, RZ ;  /* 0xffffffff1a167810 */ /* 0x000fc80007ffe0ff */
[----:B------:R-:W-:Y:S02]  /*2e10*/  ISETP.GT.U32.OR P1, PT, R22, 0xfd, P1 ;  /* 0x000000fd1600780c */ /* 0x000fe40000f24470 */
[----:B------:R-:W-:-:S11]  /*2e20*/  MOV R22, R20 ;  /* 0x0000001400167202 */ /* 0x000fd60000000f00 */
[----:B------:R-:W-:Y:S01]  /*2e30*/  @!P1 MOV R27, RZ ;  /* 0x000000ff001b9202 */ /* 0x000fe20000000f00 */
[----:B------:R-:W-:Y:S06]  /*2e40*/  @!P1 BRA `(.L_x_82) ;  /* 0x0000000000649947 */ /* 0x000fec0003800000 */
[----:B------:R-:W-:Y:S02]  /*2e50*/  FSETP.GTU.FTZ.AND P1, PT, |R25|, +INF , PT ;  /* 0x7f8000001900780b */ /* 0x000fe40003f3c200 */
[----:B------:R-:W-:-:S04]  /*2e60*/  FSETP.GTU.FTZ.AND P2, PT, |R20|, +INF , PT ;  /* 0x7f8000001400780b */ /* 0x000fc80003f5c200 */
[----:B------:R-:W-:-:S13]  /*2e70*/  PLOP3.LUT P1, PT, P1, P2, PT, 0xf8, 0x8f ;  /* 0x00000000008f781c */ /* 0x000fda0000f25f70 */
[----:B------:R-:W-:Y:S05]  /*2e80*/  @P1 BRA `(.L_x_83) ;  /* 0x0000000400541947 */ /* 0x000fea0003800000 */
[----:B------:R-:W-:-:S13]  /*2e90*/  LOP3.LUT P1, RZ, R22, 0x7fffffff, R25, 0xc8, !PT ;  /* 0x7fffffff16ff7812 */ /* 0x000fda000782c819 */
[----:B------:R-:W-:Y:S05]  /*2ea0*/  @!P1 BRA `(.L_x_84) ;  /* 0x0000000400449947 */ /* 0x000fea0003800000 */
[C---:B------:R-:W-:Y:S02]  /*2eb0*/  FSETP.NEU.FTZ.AND P4, PT, |R25|.reuse, +INF , PT ;  /* 0x7f8000001900780b */ /* 0x040fe40003f9d200 */
[----:B------:R-:W-:Y:S02]  /*2ec0*/  FSETP.NEU.FTZ.AND P2, PT, |R20|, +INF , PT ;  /* 0x7f8000001400780b */ /* 0x000fe40003f5d200 */
[----:B------:R-:W-:-:S11]  /*2ed0*/  FSETP.NEU.FTZ.AND P1, PT, |R25|, +INF , PT ;  /* 0x7f8000001900780b */ /* 0x000fd60003f3d200 */
[----:B------:R-:W-:Y:S05]  /*2ee0*/  @!P2 BRA !P4, `(.L_x_84) ;  /* 0x000000040034a947 */ /* 0x000fea0006000000 */
[----:B------:R-:W-:-:S04]  /*2ef0*/  LOP3.LUT P4, RZ, R25, 0x7fffffff, RZ, 0xc0, !PT ;  /* 0x7fffffff19ff7812 */ /* 0x000fc8000788c0ff */
[----:B------:R-:W-:-:S13]  /*2f00*/  PLOP3.LUT P2, PT, P2, P4, PT, 0x2f, 0xf2 ;  /* 0x0000000000f2781c */ /* 0x000fda0001748577 */
[----:B------:R-:W-:Y:S05]  /*2f10*/  @P2 BRA `(.L_x_85) ;  /* 0x0000000400202947 */ /* 0x000fea0003800000 */
[----:B------:R-:W-:-:S04]  /*2f20*/  LOP3.LUT P2, RZ, R22, 0x7fffffff, RZ, 0xc0, !PT ;  /* 0x7fffffff16ff7812 */ /* 0x000fc8000784c0ff */
[----:B------:R-:W-:-:S13]  /*2f30*/  PLOP3.LUT P1, PT, P1, P2, PT, 0x2f, 0xf2 ;  /* 0x0000000000f2781c */ /* 0x000fda0000f24577 */
[----:B------:R-:W-:Y:S05]  /*2f40*/  @P1 BRA `(.L_x_86) ;  /* 0x0000000400081947 */ /* 0x000fea0003800000 */
[----:B------:R-:W-:-:S04]  /*2f50*/  IADD3 R24, PT, PT, R26, -0x1, RZ ;  /* 0xffffffff1a187810 */ /* 0x000fc80007ffe0ff */
[----:B------:R-:W-:Y:S02]  /*2f60*/  ISETP.GE.AND P1, PT, R24, RZ, PT ;  /* 0x000000ff1800720c */ /* 0x000fe40003f26270 */
[----:B------:R-:W-:-:S04]  /*2f70*/  IADD3 R24, PT, PT, R23, -0x1, RZ ;  /* 0xffffffff17187810 */ /* 0x000fc80007ffe0ff */
[----:B------:R-:W-:-:S07]  /*2f80*/  ISETP.GE.AND P2, PT, R24, RZ, PT ;  /* 0x000000ff1800720c */ /* 0x000fce0003f46270 */
[----:B------:R-:W-:Y:S01]  /*2f90*/  @P1 MOV R27, RZ ;  /* 0x000000ff001b1202 */ /* 0x000fe20000000f00 */
[----:B------:R-:W-:Y:S01]  /*2fa0*/  @!P1 FFMA R25, R25, 1.84467440737095516160e+19, RZ ;  /* 0x5f80000019199823 */ /* 0x000fe200000000ff */
[----:B------:R-:W-:-:S04]  /*2fb0*/  @!P1 MOV R27, 0xffffffc0 ;  /* 0xffffffc0001b9802 */ /* 0x000fc80000000f00 */
[----:B------:R-:W-:Y:S01]  /*2fc0*/  @!P2 FFMA R22, R20, 1.84467440737095516160e+19, RZ ;  /* 0x5f8000001416a823 */ /* 0x000fe200000000ff */
[----:B------:R-:W-:-:S07]  /*2fd0*/  @!P2 IADD3 R27, PT, PT, R27, 0x40, RZ ;  /* 0x000000401b1ba810 */ /* 0x000fce0007ffe0ff */
.L_x_82:
[----:B------:R-:W-:Y:S01]  /*2fe0*/  LEA R24, R23, 0xc0800000, 0x17 ;  /* 0xc080000017187811 */ /* 0x000fe200078eb8ff */
[----:B------:R-:W-:Y:S01]  /*2ff0*/  BSSY.RECONVERGENT B1, `(.L_x_87) ;  /* 0x0000036000017945 */ /* 0x000fe20003800200 */
[----:B------:R-:W-:Y:S02]  /*3000*/  IADD3 R26, PT, PT, R26, -0x7f, RZ ;  /* 0xffffff811a1a7810 */ /* 0x000fe40007ffe0ff */
[----:B------:R-:W-:Y:S02]  /*3010*/  IADD3 R22, PT, PT, -R24, R22, RZ ;  /* 0x0000001618167210 */ /* 0x000fe40007ffe1ff */
[C---:B------:R-:W-:Y:S01]  /*3020*/  IADD3 R23, PT, PT, R26.reuse, 0x7f, -R23 ;  /* 0x0000007f1a177810 */ /* 0x040fe20007ffe817 */
[----:B------:R-:W-:Y:S01]  /*3030*/  IMAD R25, R26, -0x800000, R25 ;  /* 0xff8000001a197824 */ /* 0x000fe200078e0219 */
[----:B------:R0:W1:Y:S02]  /*3040*/  MUFU.RCP R24, R22 ;  /* 0x0000001600187308 */ /* 0x0000640000001000 */
[----:B------:R-:W-:Y:S01]  /*3050*/  IADD3 R27, PT, PT, R23, R27, RZ ;  /* 0x0000001b171b7210 */ /* 0x000fe20007ffe0ff */
[----:B0-----:R-:W-:-:S04]  /*3060*/  FADD.FTZ R22, -R22, -RZ ;  /* 0x800000ff16167221 */ /* 0x001fc80000010100 */
[----:B-1----:R-:W-:-:S04]  /*3070*/  FFMA R26, R24, R22, 1 ;  /* 0x3f800000181a7423 */ /* 0x002fc80000000016 */
[----:B------:R-:W-:-:S04]  /*3080*/  FFMA R24, R24, R26, R24 ;  /* 0x0000001a18187223 */ /* 0x000fc80000000018 */
[----:B------:R-:W-:-:S04]  /*3090*/  FFMA R23, R25, R24, RZ ;  /* 0x0000001819177223 */ /* 0x000fc800000000ff */
[----:B------:R-:W-:-:S04]  /*30a0*/  FFMA R26, R22, R23, R25 ;  /* 0x00000017161a7223 */ /* 0x000fc80000000019 */
[----:B------:R-:W-:-:S04]  /*30b0*/  FFMA R26, R24, R26, R23 ;  /* 0x0000001a181a7223 */ /* 0x000fc80000000017 */
[----:B------:R-:W-:-:S04]  /*30c0*/  FFMA R25, R22, R26, R25 ;  /* 0x0000001a16197223 */ /* 0x000fc80000000019 */
[----:B------:R-:W-:-:S05]  /*30d0*/  FFMA R22, R24, R25, R26 ;  /* 0x0000001918167223 */ /* 0x000fca000000001a */
[----:B------:R-:W-:-:S04]  /*30e0*/  SHF.R.U32.HI R23, RZ, 0x17, R22 ;  /* 0x00000017ff177819 */ /* 0x000fc80000011616 */
[----:B------:R-:W-:-:S04]  /*30f0*/  LOP3.LUT R23, R23, 0xff, RZ, 0xc0, !PT ;  /* 0x000000ff17177812 */ /* 0x000fc800078ec0ff */
[----:B------:R-:W-:-:S04]  /*3100*/  IADD3 R23, PT, PT, R23, R27, RZ ;  /* 0x0000001b17177210 */ /* 0x000fc80007ffe0ff */
[----:B------:R-:W-:-:S04]  /*3110*/  IADD3 R28, PT, PT, R23, -0x1, RZ ;  /* 0xffffffff171c7810 */ /* 0x000fc80007ffe0ff */
[----:B------:R-:W-:-:S13]  /*3120*/  ISETP.GE.U32.AND P1, PT, R28, 0xfe, PT ;  /* 0x000000fe1c00780c */ /* 0x000fda0003f26070 */
[----:B------:R-:W-:Y:S05]  /*3130*/  @!P1 BRA `(.L_x_88) ;  /* 0x0000000000809947 */ /* 0x000fea0003800000 */
[----:B------:R-:W-:-:S13]  /*3140*/  ISETP.GT.AND P1, PT, R23, 0xfe, PT ;  /* 0x000000fe1700780c */ /* 0x000fda0003f24270 */
[----:B------:R-:W-:Y:S05]  /*3150*/  @P1 BRA `(.L_x_89) ;  /* 0x00000000006c1947 */ /* 0x000fea0003800000 */
[----:B------:R-:W-:-:S13]  /*3160*/  ISETP.GE.AND P1, PT, R23, 0x1, PT ;  /* 0x000000011700780c */ /* 0x000fda0003f26270 */
[----:B------:R-:W-:Y:S05]  /*3170*/  @P1 BRA `(.L_x_90) ;  /* 0x0000000000741947 */ /* 0x000fea0003800000 */
[----:B------:R-:W-:Y:S02]  /*3180*/  ISETP.GE.AND P1, PT, R23, -0x18, PT ;  /* 0xffffffe81700780c */ /* 0x000fe40003f26270 */
[----:B------:R-:W-:-:S11]  /*3190*/  LOP3.LUT R22, R22, 0x80000000, RZ, 0xc0, !PT ;  /* 0x8000000016167812 */ /* 0x000fd600078ec0ff */
[----:B------:R-:W-:Y:S05]  /*31a0*/  @!P1 BRA `(.L_x_90) ;  /* 0x0000000000689947 */ /* 0x000fea0003800000 */
[CCC-:B------:R-:W-:Y:S01]  /*31b0*/  FFMA.RP R27, R24.reuse, R25.reuse, R26.reuse ;  /* 0x00000019181b7223 */ /* 0x1c0fe2000000801a */
[CCC-:B------:R-:W-:Y:S01]  /*31c0*/  FFMA.RM R28, R24.reuse, R25.reuse, R26.reuse ;  /* 0x00000019181c7223 */ /* 0x1c0fe2000000401a */
[----:B------:R-:W-:Y:S01]  /*31d0*/  FFMA.RZ R24, R24, R25, R26 ;  /* 0x0000001918187223 */ /* 0x000fe2000000c01a */
[C---:B------:R-:W-:Y:S02]  /*31e0*/  IADD3 R25, PT, PT, R23.reuse, 0x20, RZ ;  /* 0x0000002017197810 */ /* 0x040fe40007ffe0ff */
[C---:B------:R-:W-:Y:S02]  /*31f0*/  ISETP.NE.AND P4, PT, R23.reuse, RZ, PT ;  /* 0x000000ff1700720c */ /* 0x040fe40003f85270 */
[----:B------:R-:W-:Y:S02]  /*3200*/  LOP3.LUT R24, R24, 0x7fffff, RZ, 0xc0, !PT ;  /* 0x007fffff18187812 */ /* 0x000fe400078ec0ff */
[----:B------:R-:W-:Y:S02]  /*3210*/  ISETP.NE.AND P2, PT, R23, RZ, PT ;  /* 0x000000ff1700720c */ /* 0x000fe40003f45270 */
[----:B------:R-:W-:-:S02]  /*3220*/  LOP3.LUT R24, R24, 0x800000, RZ, 0xfc, !PT ;  /* 0x0080000018187812 */ /* 0x000fc400078efcff */
[----:B------:R-:W-:Y:S02]  /*3230*/  IADD3 R23, PT, PT, -R23, RZ, RZ ;  /* 0x000000ff17177210 */ /* 0x000fe40007ffe1ff */
[----:B------:R-:W-:Y:S02]  /*3240*/  SHF.L.U32 R25, R24, R25, RZ ;  /* 0x0000001918197219 */ /* 0x000fe400000006ff */
[----:B------:R-:W-:Y:S02]  /*3250*/  FSETP.NEU.FTZ.AND P1, PT, R27, R28, PT ;  /* 0x0000001c1b00720b */ /* 0x000fe40003f3d000 */
[----:B------:R-:W-:Y:S02]  /*3260*/  SEL R23, R23, RZ, P4 ;  /* 0x000000ff17177207 */ /* 0x000fe40002000000 */
[----:B------:R-:W-:Y:S02]  /*3270*/  ISETP.NE.AND P2, PT, R25, RZ, P2 ;  /* 0x000000ff1900720c */ /* 0x000fe40001745270 */
[----:B------:R-:W-:-:S02]  /*3280*/  SHF.R.U32.HI R25, RZ, R23, R24 ;  /* 0x00000017ff197219 */ /* 0x000fc40000011618 */
[----:B------:R-:W-:Y:S02]  /*3290*/  PLOP3.LUT P1, PT, P1, P2, PT, 0xf8, 0x8f ;  /* 0x00000000008f781c */ /* 0x000fe40000f25f70 */
[----:B------:R-:W-:Y:S02]  /*32a0*/  SHF.R.U32.HI R24, RZ, 0x1, R25 ;  /* 0x00000001ff187819 */ /* 0x000fe40000011619 */
[----:B------:R-:W-:-:S04]  /*32b0*/  SEL R23, RZ, 0x1, !P1 ;  /* 0x00000001ff177807 */ /* 0x000fc80004800000 */
[----:B------:R-:W-:-:S04]  /*32c0*/  LOP3.LUT R23, R23, 0x1, R24, 0xf8, !PT ;  /* 0x0000000117177812 */ /* 0x000fc800078ef818 */
[----:B------:R-:W-:-:S04]  /*32d0*/  LOP3.LUT R23, R23, R25, RZ, 0xc0, !PT ;  /* 0x0000001917177212 */ /* 0x000fc800078ec0ff */
[----:B------:R-:W-:-:S04]  /*32e0*/  IADD3 R23, PT, PT, R24, R23, RZ ;  /* 0x0000001718177210 */ /* 0x000fc80007ffe0ff */
[----:B------:R-:W-:Y:S01]  /*32f0*/  LOP3.LUT R22, R23, R22, RZ, 0xfc, !PT ;  /* 0x0000001617167212 */ /* 0x000fe200078efcff */
[----:B------:R-:W-:Y:S06]  /*3300*/  BRA `(.L_x_90) ;  /* 0x0000000000107947 */ /* 0x000fec0003800000 */
.L_x_89:
[----:B------:R-:W-:-:S04]  /*3310*/  LOP3.LUT R22, R22, 0x80000000, RZ, 0xc0, !PT ;  /* 0x8000000016167812 */ /* 0x000fc800078ec0ff */
[----:B------:R-:W-:Y:S01]  /*3320*/  LOP3.LUT R22, R22, 0x7f800000, RZ, 0xfc, !PT ;  /* 0x7f80000016167812 */ /* 0x000fe200078efcff */
[----:B------:R-:W-:Y:S06]  /*3330*/  BRA `(.L_x_90) ;  /* 0x0000000000047947 */ /* 0x000fec0003800000 */
.L_x_88:
[----:B------:R-:W-:-:S07]  /*3340*/  LEA R22, R27, R22, 0x17 ;  /* 0x000000161b167211 */ /* 0x000fce00078eb8ff */
.L_x_90:
[----:B------:R-:W-:Y:S05]  /*3350*/  BSYNC.RECONVERGENT B1 ;  /* 0x0000000000017941 */ /* 0x000fea0003800200 */
.L_x_87:
[----:B------:R-:W-:Y:S05]  /*3360*/  BRA `(.L_x_91) ;  /* 0x0000000000207947 */ /* 0x000fea0003800000 */
.L_x_86:
[----:B------:R-:W-:-:S04]  /*3370*/  LOP3.LUT R22, R22, 0x80000000, R25, 0x48, !PT ;  /* 0x8000000016167812 */ /* 0x000fc800078e4819 */
[----:B------:R-:W-:Y:S01]  /*3380*/  LOP3.LUT R22, R22, 0x7f800000, RZ, 0xfc, !PT ;  /* 0x7f80000016167812 */ /* 0x000fe200078efcff */
[----:B------:R-:W-:Y:S06]  /*3390*/  BRA `(.L_x_91) ;  /* 0x0000000000147947 */ /* 0x000fec0003800000 */
.L_x_85:
[----:B------:R-:W-:Y:S01]  /*33a0*/  LOP3.LUT R22, R22, 0x80000000, R25, 0x48, !PT ;  /* 0x8000000016167812 */ /* 0x000fe200078e4819 */
[----:B------:R-:W-:Y:S06]  /*33b0*/  BRA `(.L_x_91) ;  /* 0x00000000000c7947 */ /* 0x000fec0003800000 */
.L_x_84:
[----:B------:R-:W0:Y:S01]  /*33c0*/  MUFU.RSQ R22, -QNAN ;  /* 0xffc0000000167908 */ /* 0x000e220000001400 */
[----:B------:R-:W-:Y:S05]  /*33d0*/  BRA `(.L_x_91) ;  /* 0x0000000000047947 */ /* 0x000fea0003800000 */
.L_x_83:
[----:B------:R-:W-:-:S07]  /*33e0*/  FADD.FTZ R22, R25, R20 ;  /* 0x0000001419167221 */ /* 0x000fce0000010000 */
.L_x_91:
[----:B------:R-:W-:Y:S05]  /*33f0*/  BSYNC.RECONVERGENT B0 ;  /* 0x0000000000007941 */ /* 0x000fea0003800200 */
.L_x_81:
[----:B------:R-:W-:Y:S01]  /*3400*/  HFMA2 R25, -RZ, RZ, 0, 0 ;  /* 0x00000000ff197431 */ /* 0x000fe200000001ff */
[----:B------:R-:W-:-:S04]  /*3410*/  MOV R24, R0 ;  /* 0x0000000000187202 */ /* 0x000fc80000000f00 */
[----:B0-----:R-:W-:Y:S05]  /*3420*/  RET.REL.NODEC R24 `(_Z7softmaxPKfPfii) ;  /* 0xffffffc818f47950 */ /* 0x001fea0003c3ffff */
.L_x_92:
        /* <DEDUP_REMOVED lines=13> */
.L_x_149:


//--------------------- .text._Z13matmul_kernelPfS_S_iii --------------------------
	.section	.text._Z13matmul_kernelPfS_S_iii,"ax",@progbits
	.align	128
        .global         _Z13matmul_kernelPfS_S_iii
        .type           _Z13matmul_kernelPfS_S_iii,@function
        .size           _Z13matmul_kernelPfS_S_iii,(.L_x_156 - _Z13matmul_kernelPfS_S_iii)
        .other          _Z13matmul_kernelPfS_S_iii,@"STO_CUDA_ENTRY STV_DEFAULT"
_Z13matmul_kernelPfS_S_iii:
.text._Z13matmul_kernelPfS_S_iii:
[----:B------:R-:W-:Y:S01]  /*0000*/  LDC R1, c[0x0][0x37c] ;  /* 0x0000df00ff017b82 */ /* 0x000fe20000000800 */
[----:B------:R-:W0:Y:S01]  /*0010*/  S2R R17, SR_CTAID.X ;  /* 0x0000000000117919 */ /* 0x000e220000002500 */
[----:B------:R-:W0:Y:S01]  /*0020*/  LDCU UR4, c[0x0][0x360] ;  /* 0x00006c00ff0477ac */ /* 0x000e220008000800 */
[----:B------:R-:W0:Y:S01]  /*0030*/  S2R R0, SR_TID.X ;  /* 0x0000000000007919 */ /* 0x000e220000002100 */
[----:B------:R-:W1:Y:S01]  /*0040*/  LDCU UR7, c[0x0][0x3a0] ;  /* 0x00007400ff0777ac */ /* 0x000e620008000800 */
[----:B------:R-:W2:Y:S01]  /*0050*/  S2R R18, SR_CTAID.Y ;  /* 0x0000000000127919 */ /* 0x000ea20000002600 */
[----:B------:R-:W3:Y:S01]  /*0060*/  LDCU UR6, c[0x0][0x364] ;  /* 0x00006c80ff0677ac */ /* 0x000ee20008000800 */
[----:B------:R-:W2:Y:S01]  /*0070*/  S2R R3, SR_TID.Y ;  /* 0x0000000000037919 */ /* 0x000ea20000002200 */
[----:B------:R-:W4:Y:S01]  /*0080*/  LDCU UR5, c[0x0][0x370] ;  /* 0x00006e00ff0577ac */ /* 0x000f220008000800 */
[----:B------:R-:W3:Y:S01]  /*0090*/  LDC R19, c[0x0][0x374] ;  /* 0x0000dd00ff137b82 */ /* 0x000ee20000000800 */
[----:B0-----:R-:W-:Y:S01]  /*00a0*/  IMAD R17, R17, UR4, R0 ;  /* 0x0000000411117c24 */ /* 0x001fe2000f8e0200 */
[----:B----4-:R-:W-:Y:S01]  /*00b0*/  UIMAD UR4, UR4, UR5, URZ ;  /* 0x00000005040472a4 */ /* 0x010fe2000f8e02ff */
[----:B---3--:R-:W-:-:S03]  /*00c0*/  IMAD R19, R19, UR6, RZ ;  /* 0x0000000613137c24 */ /* 0x008fc6000f8e02ff */
[----:B-1----:R-:W-:Y:S01]  /*00d0*/  ISETP.GE.AND P0, PT, R17, UR7, PT ;  /* 0x0000000711007c0c */ /* 0x002fe2000bf06270 */
[----:B--2---:R-:W-:-:S12]  /*00e0*/  IMAD R18, R18, UR6, R3 ;  /* 0x0000000612127c24 */ /* 0x004fd8000f8e0203 */
[----:B------:R-:W-:Y:S05]  /*00f0*/  @P0 EXIT ;  /* 0x000000000000094d */ /* 0x000fea0003800000 */
[----:B------:R-:W0:Y:S01]  /*0100*/  LDCU UR5, c[0x0][0x398] ;  /* 0x00007300ff0577ac */ /* 0x000e220008000800 */
[----:B------:R-:W1:Y:S01]  /*0110*/  LDCU.64 UR10, c[0x0][0x358] ;  /* 0x00006b00ff0a77ac */ /* 0x000e620008000a00 */
[----:B0-----:R-:W-:-:S09]  /*0120*/  UISETP.GE.AND UP0, UPT, UR5, 0x1, UPT ;  /* 0x000000010500788c */ /* 0x001fd2000bf06270 */
[----:B-1----:R-:W-:Y:S05]  /*0130*/  BRA.U !UP0, `(.L_x_93) ;  /* 0x00000009081c7547 */ /* 0x002fea000b800000 */
[----:B------:R-:W0:Y:S01]  /*0140*/  LDCU.64 UR6, c[0x0][0x388] ;  /* 0x00007100ff0677ac */ /* 0x000e220008000a00 */
[----:B------:R-:W-:Y:S02]  /*0150*/  ULOP3.LUT UR5, UR5, 0x7, URZ, 0xc0, !UPT ;  /* 0x0000000705057892 */ /* 0x000fe4000f8ec0ff */
[----:B0-----:R-:W-:-:S04]  /*0160*/  UIADD3 UR6, UP0, UPT, UR6, 0x10, URZ ;  /* 0x0000001006067890 */ /* 0x001fc8000ff1e0ff */
[----:B------:R-:W-:-:S12]  /*0170*/  UIADD3.X UR7, UPT, UPT, URZ, UR7, URZ, UP0, !UPT ;  /* 0x00000007ff077290 */ /* 0x000fd800087fe4ff */
.L_x_101:
[----:B0-----:R-:W0:Y:S01]  /*0180*/  LDCU UR8, c[0x0][0x39c] ;  /* 0x00007380ff0877ac */ /* 0x001e220008000800 */
[----:B------:R-:W-:Y:S01]  /*0190*/  BSSY.RECONVERGENT B0, `(.L_x_94) ;  /* 0x000007c000007945 */ /* 0x000fe20003800200 */
[----:B0-----:R-:W-:-:S13]  /*01a0*/  ISETP.GE.AND P0, PT, R18, UR8, PT ;  /* 0x0000000812007c0c */ /* 0x001fda000bf06270 */
[----:B------:R-:W-:Y:S05]  /*01b0*/  @P0 BRA `(.L_x_95) ;  /* 0x0000000400e40947 */ /* 0x000fea0003800000 */
[----:B------:R-:W0:Y:S01]  /*01c0*/  LDCU UR8, c[0x0][0x398] ;  /* 0x00007300ff0877ac */ /* 0x000e220008000800 */
[----:B------:R-:W-:Y:S01]  /*01d0*/  MOV R16, R18 ;  /* 0x0000001200107202 */ /* 0x000fe20000000f00 */
[----:B0-----:R-:W-:-:S07]  /*01e0*/  IMAD R15, R17, UR8, RZ ;  /* 0x00000008110f7c24 */ /* 0x001fce000f8e02ff */
.L_x_100:
[----:B0-----:R-:W0:Y:S01]  /*01f0*/  LDC R14, c[0x0][0x398] ;  /* 0x0000e600ff0e7b82 */ /* 0x001e220000000800 */
[----:B------:R-:W-:Y:S02]  /*0200*/  HFMA2 R26, -RZ, RZ, 0, 0 ;  /* 0x00000000ff1a7431 */ /* 0x000fe400000001ff */
[----:B------:R-:W-:Y:S01]  /*0210*/  IMAD.MOV.U32 R20, RZ, RZ, RZ ;  /* 0x000000ffff147224 */ /* 0x000fe200078e00ff */
[----:B0-----:R-:W-:-:S13]  /*0220*/  ISETP.GE.U32.AND P0, PT, R14, 0x8, PT ;  /* 0x000000080e00780c */ /* 0x001fda0003f06070 */
[----:B------:R-:W-:Y:S05]  /*0230*/  @!P0 BRA `(.L_x_96) ;  /* 0x0000000000bc8947 */ /* 0x000fea0003800000 */
[----:B------:R-:W-:Y:S01]  /*0240*/  LOP3.LUT R20, R14, 0x7ffffff8, RZ, 0xc0, !PT ;  /* 0x7ffffff80e147812 */ /* 0x000fe200078ec0ff */
[----:B------:R-:W-:Y:S01]  /*0250*/  IMAD.MOV.U32 R22, RZ, RZ, R16 ;  /* 0x000000ffff167224 */ /* 0x000fe200078e0010 */
[----:B------:R-:W-:Y:S02]  /*0260*/  MOV R26, RZ ;  /* 0x000000ff001a7202 */ /* 0x000fe40000000f00 */
[----:B------:R-:W-:Y:S02]  /*0270*/  MOV R21, R15 ;  /* 0x0000000f00157202 */ /* 0x000fe40000000f00 */
[----:B------:R-:W-:-:S07]  /*0280*/  IADD3 R23, PT, PT, -R20, RZ, RZ ;  /* 0x000000ff14177210 */ /* 0x000fce0007ffe1ff */
.L_x_97:
[----:B------:R-:W0:Y:S01]  /*0290*/  LDC.64 R8, c[0x0][0x390] ;  /* 0x0000e400ff087b82 */ /* 0x000e220000000a00 */
[----:B------:R-:W-:Y:S01]  /*02a0*/  MOV R2, UR6 ;  /* 0x0000000600027c02 */ /* 0x000fe20008000f00 */
[----:B------:R-:W-:-:S04]  /*02b0*/  IMAD.U32 R3, RZ, RZ, UR7 ;  /* 0x00000007ff037e24 */ /* 0x000fc8000f8e00ff */
[----:B------:R-:W-:Y:S02]  /*02c0*/  IMAD.WIDE R2, R21, 0x4, R2 ;  /* 0x0000000415027825 */ /* 0x000fe400078e0202 */
[----:B------:R-:W1:Y:S03]  /*02d0*/  LDC R25, c[0x0][0x39c] ;  /* 0x0000e700ff197b82 */ /* 0x000e660000000800 */
[----:B------:R-:W2:Y:S04]  /*02e0*/  LDG.E R29, desc[UR10][R2.64+-0x10] ;  /* 0xfffff00a021d7981 */ /* 0x000ea8000c1e1900 */
[----:B------:R-:W3:Y:S04]  /*02f0*/  LDG.E R27, desc[UR10][R2.64+-0xc] ;  /* 0xfffff40a021b7981 */ /* 0x000ee8000c1e1900 */
[----:B------:R-:W4:Y:S01]  /*0300*/  LDG.E R0, desc[UR10][R2.64+-0x8] ;  /* 0xfffff80a02007981 */ /* 0x000f22000c1e1900 */
[----:B0-----:R-:W-:-:S05]  /*0310*/  IMAD.WIDE R8, R22, 0x4, R8 ;  /* 0x0000000416087825 */ /* 0x001fca00078e0208 */
[----:B------:R0:W2:Y:S01]  /*0320*/  LDG.E R28, desc[UR10][R8.64] ;  /* 0x0000000a081c7981 */ /* 0x0000a2000c1e1900 */
[----:B-1----:R-:W-:-:S05]  /*0330*/  IMAD.WIDE R12, R25, 0x4, R8 ;  /* 0x00000004190c7825 */ /* 0x002fca00078e0208 */
[----:B------:R1:W3:Y:S01]  /*0340*/  LDG.E R24, desc[UR10][R12.64] ;  /* 0x0000000a0c187981 */ /* 0x0002e2000c1e1900 */
[----:B------:R-:W-:-:S04]  /*0350*/  IMAD.WIDE R10, R25, 0x4, R12 ;  /* 0x00000004190a7825 */ /* 0x000fc800078e020c */
[C---:B------:R-:W-:Y:S02]  /*0360*/  IMAD.WIDE R6, R25.reuse, 0x4, R10 ;  /* 0x0000000419067825 */ /* 0x040fe400078e020a */
[----:B------:R-:W4:Y:S02]  /*0370*/  LDG.E R11, desc[UR10][R10.64] ;  /* 0x0000000a0a0b7981 */ /* 0x000f24000c1e1900 */
[C---:B------:R-:W-:Y:S02]  /*0380*/  IMAD.WIDE R4, R25.reuse, 0x4, R6 ;  /* 0x0000000419047825 */ /* 0x040fe400078e0206 */
[----:B------:R-:W5:Y:S02]  /*0390*/  LDG.E R6, desc[UR10][R6.64] ;  /* 0x0000000a06067981 */ /* 0x000f64000c1e1900 */
[C---:B0-----:R-:W-:Y:S02]  /*03a0*/  IMAD.WIDE R8, R25.reuse, 0x4, R4 ;  /* 0x0000000419087825 */ /* 0x041fe400078e0204 */
[----:B------:R-:W5:Y:S02]  /*03b0*/  LDG.E R4, desc[UR10][R4.64] ;  /* 0x0000000a04047981 */ /* 0x000f64000c1e1900 */
[----:B-1----:R-:W-:-:S02]  /*03c0*/  IMAD.WIDE R12, R25, 0x4, R8 ;  /* 0x00000004190c7825 */ /* 0x002fc400078e0208 */
[----:B------:R-:W5:Y:S04]  /*03d0*/  LDG.E R7, desc[UR10][R2.64+0x8] ;  /* 0x0000080a02077981 */ /* 0x000f68000c1e1900 */
[----:B------:R-:W5:Y:S04]  /*03e0*/  LDG.E R8, desc[UR10][R8.64] ;  /* 0x0000000a08087981 */ /* 0x000f68000c1e1900 */
[----:B------:R-:W5:Y:S04]  /*03f0*/  LDG.E R5, desc[UR10][R2.64+0x4] ;  /* 0x0000040a02057981 */ /* 0x000f68000c1e1900 */
[----:B------:R-:W5:Y:S04]  /*0400*/  LDG.E R10, desc[UR10][R12.64] ;  /* 0x0000000a0c0a7981 */ /* 0x000f68000c1e1900 */
[----:B------:R-:W5:Y:S01]  /*0410*/  LDG.E R9, desc[UR10][R2.64+0xc] ;  /* 0x00000c0a02097981 */ /* 0x000f62000c1e1900 */
[----:B--2---:R-:W-:-:S03]  /*0420*/  FFMA R28, R29, R28, R26 ;  /* 0x0000001c1d1c7223 */ /* 0x004fc6000000001a */
[----:B------:R-:W5:Y:S01]  /*0430*/  LDG.E R26, desc[UR10][R2.64+-0x4] ;  /* 0xfffffc0a021a7981 */ /* 0x000f62000c1e1900 */
[----:B---3--:R-:W-:-:S03]  /*0440*/  FFMA R27, R27, R24, R28 ;  /* 0x000000181b1b7223 */ /* 0x008fc6000000001c */
[----:B------:R-:W2:Y:S01]  /*0450*/  LDG.E R24, desc[UR10][R2.64] ;  /* 0x0000000a02187981 */ /* 0x000ea2000c1e1900 */
[----:B------:R-:W-:-:S06]  /*0460*/  IMAD.WIDE R28, R25, 0x4, R12 ;  /* 0x00000004191c7825 */ /* 0x000fcc00078e020c */
[----:B------:R-:W3:Y:S01]  /*0470*/  LDG.E R28, desc[UR10][R28.64] ;  /* 0x0000000a1c1c7981 */ /* 0x000ee2000c1e1900 */
[----:B----4-:R-:W-:Y:S01]  /*0480*/  FFMA R11, R0, R11, R27 ;  /* 0x0000000b000b7223 */ /* 0x010fe2000000001b */
[----:B------:R-:W-:-:S04]  /*0490*/  IADD3 R23, PT, PT, R23, 0x8, RZ ;  /* 0x0000000817177810 */ /* 0x000fc80007ffe0ff */
[----:B------:R-:W-:Y:S01]  /*04a0*/  ISETP.NE.AND P0, PT, R23, RZ, PT ;  /* 0x000000ff1700720c */ /* 0x000fe20003f05270 */
[----:B------:R-:W-:Y:S01]  /*04b0*/  VIADD R21, R21, 0x8 ;  /* 0x0000000815157836 */ /* 0x000fe20000000000 */
[----:B------:R-:W-:Y:S01]  /*04c0*/  LEA R22, R25, R22, 0x3 ;  /* 0x0000001619167211 */ /* 0x000fe200078e18ff */
[----:B-----5:R-:W-:-:S04]  /*04d0*/  FFMA R11, R26, R6, R11 ;  /* 0x000000061a0b7223 */ /* 0x020fc8000000000b */
[----:B--2---:R-:W-:-:S04]  /*04e0*/  FFMA R4, R24, R4, R11 ;  /* 0x0000000418047223 */ /* 0x004fc8000000000b */
[----:B------:R-:W-:-:S04]  /*04f0*/  FFMA R4, R5, R8, R4 ;  /* 0x0000000805047223 */ /* 0x000fc80000000004 */
[----:B------:R-:W-:-:S04]  /*0500*/  FFMA R4, R7, R10, R4 ;  /* 0x0000000a07047223 */ /* 0x000fc80000000004 */
[----:B---3--:R-:W-:Y:S01]  /*0510*/  FFMA R26, R9, R28, R4 ;  /* 0x0000001c091a7223 */ /* 0x008fe20000000004 */
[----:B------:R-:W-:Y:S06]  /*0520*/  @P0 BRA `(.L_x_97) ;  /* 0xfffffffc00580947 */ /* 0x000fec000383ffff */
.L_x_96:
[----:B------:R-:W-:-:S09]  /*0530*/  UISETP.NE.AND UP0, UPT, UR5, URZ, UPT ;  /* 0x000000ff0500728c */ /* 0x000fd2000bf05270 */
[----:B------:R-:W-:Y:S05]  /*0540*/  BRA.U !UP0, `(.L_x_98) ;  /* 0x0000000108e07547 */ /* 0x000fea000b800000 */
[----:B------:R-:W-:Y:S01]  /*0550*/  UIADD3 UR8, UPT, UPT, UR5, -0x1, URZ ;  /* 0xffffffff05087890 */ /* 0x000fe2000fffe0ff */
[----:B------:R-:W-:-:S03]  /*0560*/  LOP3.LUT P0, R12, R14, 0x3, RZ, 0xc0, !PT ;  /* 0x000000030e0c7812 */ /* 0x000fc6000780c0ff */
[----:B------:R-:W-:-:S09]  /*0570*/  UISETP.GE.U32.AND UP0, UPT, UR8, 0x3, UPT ;  /* 0x000000030800788c */ /* 0x000fd2000bf06070 */
[----:B------:R-:W-:Y:S05]  /*0580*/  BRA.U !UP0, `(.L_x_99) ;  /* 0x00000001085c7547 */ /* 0x000fea000b800000 */
[----:B------:R-:W0:Y:S01]  /*0590*/  LDC R11, c[0x0][0x39c] ;  /* 0x0000e700ff0b7b82 */ /* 0x000e220000000800 */
[----:B------:R-:W-:-:S07]  /*05a0*/  IADD3 R7, PT, PT, R15, R20, RZ ;  /* 0x000000140f077210 */ /* 0x000fce0007ffe0ff */
[----:B------:R-:W1:Y:S08]  /*05b0*/  LDC.64 R4, c[0x0][0x390] ;  /* 0x0000e400ff047b82 */ /* 0x000e700000000a00 */
[----:B------:R-:W2:Y:S01]  /*05c0*/  LDC.64 R2, c[0x0][0x388] ;  /* 0x0000e200ff027b82 */ /* 0x000ea20000000a00 */
[----:B0-----:R-:W-:-:S04]  /*05d0*/  IMAD R9, R20, R11, R16 ;  /* 0x0000000b14097224 */ /* 0x001fc800078e0210 */
[----:B-1----:R-:W-:-:S04]  /*05e0*/  IMAD.WIDE R4, R9, 0x4, R4 ;  /* 0x0000000409047825 */ /* 0x002fc800078e0204 */
[----:B--2---:R-:W-:-:S04]  /*05f0*/  IMAD.WIDE R2, R7, 0x4, R2 ;  /* 0x0000000407027825 */ /* 0x004fc800078e0202 */
[C---:B------:R-:W-:Y:S01]  /*0600*/  IMAD.WIDE R6, R11.reuse, 0x4, R4 ;  /* 0x000000040b067825 */ /* 0x040fe200078e0204 */
[----:B------:R-:W2:Y:S04]  /*0610*/  LDG.E R13, desc[UR10][R2.64] ;  /* 0x0000000a020d7981 */ /* 0x000ea8000c1e1900 */
[----:B------:R-:W2:Y:S01]  /*0620*/  LDG.E R4, desc[UR10][R4.64] ;  /* 0x0000000a04047981 */ /* 0x000ea2000c1e1900 */
[----:B------:R-:W-:-:S03]  /*0630*/  IMAD.WIDE R8, R11, 0x4, R6 ;  /* 0x000000040b087825 */ /* 0x000fc600078e0206 */
[----:B------:R-:W3:Y:S04]  /*0640*/  LDG.E R6, desc[UR10][R6.64] ;  /* 0x0000000a06067981 */ /* 0x000ee8000c1e1900 */
[----:B------:R-:W3:Y:S01]  /*0650*/  LDG.E R0, desc[UR10][R2.64+0x4] ;  /* 0x0000040a02007981 */ /* 0x000ee2000c1e1900 */
[----:B------:R-:W-:-:S03]  /*0660*/  IMAD.WIDE R10, R11, 0x4, R8 ;  /* 0x000000040b0a7825 */ /* 0x000fc600078e0208 */
[----:B------:R-:W4:Y:S04]  /*0670*/  LDG.E R22, desc[UR10][R8.64] ;  /* 0x0000000a08167981 */ /* 0x000f28000c1e1900 */
[----:B------:R-:W4:Y:S04]  /*0680*/  LDG.E R21, desc[UR10][R2.64+0x8] ;  /* 0x0000080a02157981 */ /* 0x000f28000c1e1900 */
[----:B------:R-:W5:Y:S04]  /*0690*/  LDG.E R23, desc[UR10][R2.64+0xc] ;  /* 0x00000c0a02177981 */ /* 0x000f68000c1e1900 */
[----:B------:R-:W5:Y:S01]  /*06a0*/  LDG.E R10, desc[UR10][R10.64] ;  /* 0x0000000a0a0a7981 */ /* 0x000f62000c1e1900 */
[----:B------:R-:W-:Y:S01]  /*06b0*/  IADD3 R20, PT, PT, R20, 0x4, RZ ;  /* 0x0000000414147810 */ /* 0x000fe20007ffe0ff */
[----:B--2---:R-:W-:-:S04]  /*06c0*/  FFMA R13, R13, R4, R26 ;  /* 0x000000040d0d7223 */ /* 0x004fc8000000001a */
[----:B---3--:R-:W-:-:S04]  /*06d0*/  FFMA R0, R0, R6, R13 ;  /* 0x0000000600007223 */ /* 0x008fc8000000000d */
[----:B----4-:R-:W-:-:S04]  /*06e0*/  FFMA R0, R21, R22, R0 ;  /* 0x0000001615007223 */ /* 0x010fc80000000000 */
[----:B-----5:R-:W-:-:S07]  /*06f0*/  FFMA R26, R23, R10, R0 ;  /* 0x0000000a171a7223 */ /* 0x020fce0000000000 */
.L_x_99:
[----:B------:R-:W-:Y:S05]  /*0700*/  @!P0 BRA `(.L_x_98) ;  /* 0x0000000000708947 */ /* 0x000fea0003800000 */
[----:B------:R-:W-:Y:S02]  /*0710*/  ISETP.NE.AND P0, PT, R12, 0x1, PT ;  /* 0x000000010c00780c */ /* 0x000fe40003f05270 */
[----:B------:R-:W-:-:S04]  /*0720*/  LOP3.LUT R14, R14, 0x1, RZ, 0xc0, !PT ;  /* 0x000000010e0e7812 */ /* 0x000fc800078ec0ff */
[----:B------:R-:W-:-:S07]  /*0730*/  ISETP.NE.U32.AND P1, PT, R14, 0x1, PT ;  /* 0x000000010e00780c */ /* 0x000fce0003f25070 */
[----:B------:R-:W0:Y:S01]  /*0740*/  @P0 LDC R23, c[0x0][0x39c] ;  /* 0x0000e700ff170b82 */ /* 0x000e220000000800 */
[----:B------:R-:W-:-:S07]  /*0750*/  @P0 IMAD.IADD R7, R15, 0x1, R20 ;  /* 0x000000010f070824 */ /* 0x000fce00078e0214 */
[----:B------:R-:W1:Y:S08]  /*0760*/  @P0 LDC.64 R10, c[0x0][0x390] ;  /* 0x0000e400ff0a0b82 */ /* 0x000e700000000a00 */
[----:B------:R-:W2:Y:S08]  /*0770*/  @P0 LDC.64 R8, c[0x0][0x388] ;  /* 0x0000e200ff080b82 */ /* 0x000eb00000000a00 */
[----:B------:R-:W3:Y:S01]  /*0780*/  @!P1 LDC R25, c[0x0][0x39c] ;  /* 0x0000e700ff199b82 */ /* 0x000ee20000000800 */
[C---:B0-----:R-:W-:Y:S01]  /*0790*/  @P0 IMAD R13, R20.reuse, R23, R16 ;  /* 0x00000017140d0224 */ /* 0x041fe200078e0210 */
[----:B------:R-:W-:-:S04]  /*07a0*/  @P0 IADD3 R20, PT, PT, R20, 0x2, RZ ;  /* 0x0000000214140810 */ /* 0x000fc80007ffe0ff */
[----:B------:R-:W-:Y:S02]  /*07b0*/  @!P1 IADD3 R21, PT, PT, R15, R20, RZ ;  /* 0x000000140f159210 */ /* 0x000fe40007ffe0ff */
[----:B------:R-:W0:Y:S01]  /*07c0*/  @!P1 LDC.64 R4, c[0x0][0x388] ;  /* 0x0000e200ff049b82 */ /* 0x000e220000000a00 */
[----:B-1----:R-:W-:-:S05]  /*07d0*/  @P0 IMAD.WIDE R10, R13, 0x4, R10 ;  /* 0x000000040d0a0825 */ /* 0x002fca00078e020a */
[----:B------:R-:W4:Y:S02]  /*07e0*/  @P0 LDG.E R13, desc[UR10][R10.64] ;  /* 0x0000000a0a0d0981 */ /* 0x000f24000c1e1900 */
[----:B------:R-:W1:Y:S01]  /*07f0*/  @!P1 LDC.64 R2, c[0x0][0x390] ;  /* 0x0000e400ff029b82 */ /* 0x000e620000000a00 */
[----:B--2---:R-:W-:-:S04]  /*0800*/  @P0 IMAD.WIDE R8, R7, 0x4, R8 ;  /* 0x0000000407080825 */ /* 0x004fc800078e0208 */
[----:B------:R-:W-:Y:S01]  /*0810*/  @P0 IMAD.WIDE R6, R23, 0x4, R10 ;  /* 0x0000000417060825 */ /* 0x000fe200078e020a */
[----:B------:R-:W2:Y:S03]  /*0820*/  @P0 LDG.E R0, desc[UR10][R8.64+0x4] ;  /* 0x0000040a08000981 */ /* 0x000ea6000c1e1900 */
[----:B---3--:R-:W-:Y:S02]  /*0830*/  @!P1 IMAD R23, R20, R25, R16 ;  /* 0x0000001914179224 */ /* 0x008fe400078e0210 */
[----:B------:R-:W4:Y:S04]  /*0840*/  @P0 LDG.E R25, desc[UR10][R8.64] ;  /* 0x0000000a08190981 */ /* 0x000f28000c1e1900 */
[----:B------:R-:W2:Y:S01]  /*0850*/  @P0 LDG.E R6, desc[UR10][R6.64] ;  /* 0x0000000a06060981 */ /* 0x000ea2000c1e1900 */
[----:B0-----:R-:W-:-:S06]  /*0860*/  @!P1 IMAD.WIDE R4, R21, 0x4, R4 ;  /* 0x0000000415049825 */ /* 0x001fcc00078e0204 */
[----:B------:R-:W3:Y:S01]  /*0870*/  @!P1 LDG.E R5, desc[UR10][R4.64] ;  /* 0x0000000a04059981 */ /* 0x000ee2000c1e1900 */
[----:B-1----:R-:W-:-:S06]  /*0880*/  @!P1 IMAD.WIDE R2, R23, 0x4, R2 ;  /* 0x0000000417029825 */ /* 0x002fcc00078e0202 */
[----:B------:R-:W3:Y:S01]  /*0890*/  @!P1 LDG.E R2, desc[UR10][R2.64] ;  /* 0x0000000a02029981 */ /* 0x000ee2000c1e1900 */
[----:B----4-:R-:W-:-:S04]  /*08a0*/  @P0 FFMA R13, R25, R13, R26 ;  /* 0x0000000d190d0223 */ /* 0x010fc8000000001a */
[----:B--2---:R-:W-:-:S04]  /*08b0*/  @P0 FFMA R26, R0, R6, R13 ;  /* 0x00000006001a0223 */ /* 0x004fc8000000000d */
[----:B---3--:R-:W-:-:S07]  /*08c0*/  @!P1 FFMA R26, R5, R2, R26 ;  /* 0x00000002051a9223 */ /* 0x008fce000000001a */
.L_x_98:
[----:B------:R-:W0:Y:S01]  /*08d0*/  LDC.64 R2, c[0x0][0x380] ;  /* 0x0000e000ff027b82 */ /* 0x000e220000000a00 */
[----:B------:R-:W1:Y:S02]  /*08e0*/  LDCU UR8, c[0x0][0x39c] ;  /* 0x00007380ff0877ac */ /* 0x000e640008000800 */
[--C-:B-1----:R-:W-:Y:S02]  /*08f0*/  IMAD R5, R17, UR8, R16.reuse ;  /* 0x0000000811057c24 */ /* 0x102fe4000f8e0210 */
[----:B------:R-:W-:Y:S02]  /*0900*/  IMAD.IADD R16, R19, 0x1, R16 ;  /* 0x0000000113107824 */ /* 0x000fe400078e0210 */
[----:B0-----:R-:W-:-:S03]  /*0910*/  IMAD.WIDE R2, R5, 0x4, R2 ;  /* 0x0000000405027825 */ /* 0x001fc600078e0202 */
[----:B------:R-:W-:Y:S02]  /*0920*/  ISETP.GE.AND P0, PT, R16, UR8, PT ;  /* 0x0000000810007c0c */ /* 0x000fe4000bf06270 */
[----:B------:R0:W-:Y:S11]  /*0930*/  STG.E desc[UR10][R2.64], R26 ;  /* 0x0000001a02007986 */ /* 0x0001f6000c10190a */
[----:B------:R-:W-:Y:S05]  /*0940*/  @!P0 BRA `(.L_x_100) ;  /* 0xfffffff800288947 */ /* 0x000fea000383ffff */
.L_x_95:
[----:B------:R-:W-:Y:S05]  /*0950*/  BSYNC.RECONVERGENT B0 ;  /* 0x0000000000007941 */ /* 0x000fea0003800200 */
.L_x_94:
[----:B------:R-:W1:Y:S01]  /*0960*/  LDCU UR8, c[0x0][0x3a0] ;  /* 0x00007400ff0877ac */ /* 0x000e620008000800 */
[----:B------:R-:W-:-:S04]  /*0970*/  IADD3 R17, PT, PT, R17, UR4, RZ ;  /* 0x0000000411117c10 */ /* 0x000fc8000fffe0ff */
[----:B-1----:R-:W-:-:S13]  /*0980*/  ISETP.GE.AND P0, PT, R17, UR8, PT ;  /* 0x0000000811007c0c */ /* 0x002fda000bf06270 */
[----:B------:R-:W-:Y:S05]  /*0990*/  @!P0 BRA `(.L_x_101) ;  /* 0xfffffff400f88947 */ /* 0x000fea000383ffff */
[----:B------:R-:W-:Y:S05]  /*09a0*/  EXIT ;  /* 0x000000000000794d */ /* 0x000fea0003800000 */
.L_x_93:
[----:B------:R-:W0:Y:S01]  /*09b0*/  I2F.U32.RP R6, R19 ;  /* 0x0000001300067306 */ /* 0x000e220000209000 */
[----:B------:R-:W1:Y:S01]  /*09c0*/  LDCU UR5, c[0x0][0x39c] ;  /* 0x00007380ff0577ac */ /* 0x000e620008000800 */
[----:B------:R-:W-:Y:S01]  /*09d0*/  IADD3 R0, PT, PT, R18, R19, RZ ;  /* 0x0000001312007210 */ /* 0x000fe20007ffe0ff */
[----:B------:R-:W-:Y:S01]  /*09e0*/  IMAD.MOV R7, RZ, RZ, -R19 ;  /* 0x000000ffff077224 */ /* 0x000fe200078e0a13 */
[----:B------:R-:W-:Y:S02]  /*09f0*/  MOV R2, RZ ;  /* 0x000000ff00027202 */ /* 0x000fe40000000f00 */
        /* <DEDUP_REMOVED lines=10> */
[----:B------:R-:W-:-:S04]  /*0aa0*/  IMAD.HI.U32 R3, R7, R2, RZ ;  /* 0x0000000207037227 */ /* 0x000fc800078e00ff */
[----:B------:R-:W-:-:S04]  /*0ab0*/  IMAD.MOV R5, RZ, RZ, -R3 ;  /* 0x000000ffff057224 */ /* 0x000fc800078e0a03 */
[----:B------:R-:W-:-:S05]  /*0ac0*/  IMAD R2, R19, R5, R2 ;  /* 0x0000000513027224 */ /* 0x000fca00078e0202 */
[----:B------:R-:W-:-:S13]  /*0ad0*/  ISETP.GE.U32.AND P0, PT, R2, R19, PT ;  /* 0x000000130200720c */ /* 0x000fda0003f06070 */
[----:B------:R-:W-:Y:S02]  /*0ae0*/  @P0 IADD3 R2, PT, PT, -R19, R2, RZ ;  /* 0x0000000213020210 */ /* 0x000fe40007ffe1ff */
[----:B------:R-:W-:Y:S02]  /*0af0*/  @P0 IADD3 R3, PT, PT, R3, 0x1, RZ ;  /* 0x0000000103030810 */ /* 0x000fe40007ffe0ff */
[----:B------:R-:W-:Y:S01]  /*0b00*/  ISETP.GE.U32.AND P1, PT, R2, R19, PT ;  /* 0x000000130200720c */ /* 0x000fe20003f26070 */
[----:B------:R-:W-:-:S05]  /*0b10*/  IMAD.IADD R2, R19, 0x1, R0 ;  /* 0x0000000113027824 */ /* 0x000fca00078e0200 */
[----:B------:R-:W-:-:S07]  /*0b20*/  IADD3 R16, PT, PT, R19, R2, RZ ;  /* 0x0000000213107210 */ /* 0x000fce0007ffe0ff */
[----:B------:R-:W-:Y:S02]  /*0b30*/  @P1 IADD3 R3, PT, PT, R3, 0x1, RZ ;  /* 0x0000000103031810 */ /* 0x000fe40007ffe0ff */
[----:B------:R-:W-:-:S04]  /*0b40*/  @!P2 LOP3.LUT R3, RZ, R19, RZ, 0x33, !PT ;  /* 0x00000013ff03a212 */ /* 0x000fc800078e33ff */
[----:B------:R-:W-:-:S04]  /*0b50*/  IADD3 R3, PT, PT, R4, R3, RZ ;  /* 0x0000000304037210 */ /* 0x000fc80007ffe0ff */
[----:B------:R-:W-:-:S07]  /*0b60*/  LOP3.LUT R20, R3, 0x3, RZ, 0xc0, !PT ;  /* 0x0000000303147812 */ /* 0x000fce00078ec0ff */
.L_x_107:
        /* <DEDUP_REMOVED lines=11> */
[----:B------:R-:W-:Y:S01]  /*0c20*/  ISETP.NE.AND P1, PT, R20, RZ, PT ;  /* 0x000000ff1400720c */ /* 0x000fe20003f25270 */
[----:B------:R-:W-:Y:S02]  /*0c30*/  IMAD.MOV.U32 R15, RZ, RZ, R0 ;  /* 0x000000ffff0f7224 */ /* 0x000fe400078e0000 */
[----:B0-----:R-:W-:-:S05]  /*0c40*/  IMAD.WIDE R4, R7, 0x4, R4 ;  /* 0x0000000407047825 */ /* 0x001fca00078e0204 */
[----:B------:R0:W-:Y:S05]  /*0c50*/  STG.E desc[UR10][R4.64], RZ ;  /* 0x000000ff04007986 */ /* 0x0001ea000c10190a */
[----:B------:R-:W-:Y:S05]  /*0c60*/  @!P1 BRA `(.L_x_105) ;  /* 0x0000000000289947 */ /* 0x000fea0003800000 */
[----:B------:R-:W-:Y:S01]  /*0c70*/  ISETP.NE.AND P1, PT, R20, 0x1, PT ;  /* 0x000000011400780c */ /* 0x000fe20003f25270 */
[----:B------:R-:W-:Y:S01]  /*0c80*/  IMAD.MOV.U32 R15, RZ, RZ, R2 ;  /* 0x000000ffff0f7224 */ /* 0x000fe200078e0002 */
[----:B------:R-:W-:-:S04]  /*0c90*/  SHF.L.U32 R7, R19, 0x2, RZ ;  /* 0x0000000213077819 */ /* 0x000fc800000006ff */
[----:B0-----:R-:W-:-:S04]  /*0ca0*/  IADD3 R4, P2, PT, R4, R7, RZ ;  /* 0x0000000704047210 */ /* 0x001fc80007f5e0ff */
[----:B------:R-:W-:-:S03]  /*0cb0*/  IADD3.X R5, PT, PT, RZ, R5, RZ, P2, !PT ;  /* 0x00000005ff057210 */ /* 0x000fc600017fe4ff */
[----:B------:R-:W-:Y:S02]  /*0cc0*/  @P1 IADD3 R6, P2, PT, R7, R4, RZ ;  /* 0x0000000407061210 */ /* 0x000fe40007f5e0ff */
[----:B------:R1:W-:Y:S01]  /*0cd0*/  STG.E desc[UR10][R4.64], RZ ;  /* 0x000000ff04007986 */ /* 0x0003e2000c10190a */
[----:B------:R-:W-:Y:S02]  /*0ce0*/  @P1 MOV R15, R16 ;  /* 0x00000010000f1202 */ /* 0x000fe40000000f00 */
[----:B------:R-:W-:-:S05]  /*0cf0*/  @P1 IADD3.X R7, PT, PT, RZ, R5, RZ, P2, !PT ;  /* 0x00000005ff071210 */ /* 0x000fca00017fe4ff */
[----:B------:R1:W-:Y:S03]  /*0d00*/  @P1 STG.E desc[UR10][R6.64], RZ ;  /* 0x000000ff06001986 */ /* 0x0003e6000c10190a */
.L_x_105:
[----:B------:R-:W-:Y:S05]  /*0d10*/  BSYNC.RECONVERGENT B1 ;  /* 0x0000000000017941 */ /* 0x000fea0003800200 */
.L_x_104:
[----:B------:R-:W-:Y:S05]  /*0d20*/  @!P0 BRA `(.L_x_103) ;  /* 0x0000000000448947 */ /* 0x000fea0003800000 */
[----:B01----:R-:W0:Y:S01]  /*0d30*/  LDC.64 R4, c[0x0][0x380] ;  /* 0x0000e000ff047b82 */ /* 0x003e220000000a00 */
[----:B------:R-:W-:-:S07]  /*0d40*/  SHF.L.U32 R21, R19, 0x2, RZ ;  /* 0x0000000213157819 */ /* 0x000fce00000006ff */
.L_x_106:
[----:B------:R-:W-:Y:S01]  /*0d50*/  IMAD R7, R17, R14, R15 ;  /* 0x0000000e11077224 */ /* 0x000fe200078e020f */
[----:B------:R-:W-:-:S03]  /*0d60*/  IADD3 R15, PT, PT, R21, R15, RZ ;  /* 0x0000000f150f7210 */ /* 0x000fc60007ffe0ff */
[----:B0-----:R-:W-:-:S03]  /*0d70*/  IMAD.WIDE R6, R7, 0x4, R4 ;  /* 0x0000000407067825 */ /* 0x001fc600078e0204 */
[C---:B------:R-:W-:Y:S02]  /*0d80*/  IADD3 R8, P0, PT, R21.reuse, R6, RZ ;  /* 0x0000000615087210 */ /* 0x040fe40007f1e0ff */
[----:B------:R2:W-:Y:S02]  /*0d90*/  STG.E desc[UR10][R6.64], RZ ;  /* 0x000000ff06007986 */ /* 0x0005e4000c10190a */
[----:B------:R-:W-:Y:S02]  /*0da0*/  IADD3.X R9, PT, PT, RZ, R7, RZ, P0, !PT ;  /* 0x00000007ff097210 */ /* 0x000fe400007fe4ff */
[----:B------:R-:W-:-:S03]  /*0db0*/  IADD3 R10, P0, PT, R21, R8, RZ ;  /* 0x00000008150a7210 */ /* 0x000fc60007f1e0ff */
[----:B------:R2:W-:Y:S02]  /*0dc0*/  STG.E desc[UR10][R8.64], RZ ;  /* 0x000000ff08007986 */ /* 0x0005e4000c10190a */
[----:B------:R-:W-:Y:S01]  /*0dd0*/  IMAD.X R11, RZ, RZ, R9, P0 ;  /* 0x000000ffff0b7224 */ /* 0x000fe200000e0609 */
[----:B------:R-:W-:-:S04]  /*0de0*/  IADD3 R12, P0, PT, R21, R10, RZ ;  /* 0x0000000a150c7210 */ /* 0x000fc80007f1e0ff */
[----:B------:R-:W-:Y:S01]  /*0df0*/  IADD3.X R13, PT, PT, RZ, R11, RZ, P0, !PT ;  /* 0x0000000bff0d7210 */ /* 0x000fe200007fe4ff */
[----:B------:R2:W-:Y:S01]  /*0e00*/  STG.E desc[UR10][R10.64], RZ ;  /* 0x000000ff0a007986 */ /* 0x0005e2000c10190a */
[----:B------:R-:W-:-:S03]  /*0e10*/  ISETP.GE.AND P0, PT, R15, R14, PT ;  /* 0x0000000e0f00720c */ /* 0x000fc60003f06270 */
[----:B------:R2:W-:Y:S10]  /*0e20*/  STG.E desc[UR10][R12.64], RZ ;  /* 0x000000ff0c007986 */ /* 0x0005f4000c10190a */
[----:B--2---:R-:W-:Y:S05]  /*0e30*/  @!P0 BRA `(.L_x_106) ;  /* 0xfffffffc00c48947 */ /* 0x004fea000383ffff */
.L_x_103:
[----:B------:R-:W-:Y:S05]  /*0e40*/  BSYNC.RECONVERGENT B0 ;  /* 0x0000000000007941 */ /* 0x000fea0003800200 */
.L_x_102:
[----:B------:R-:W2:Y:S01]  /*0e50*/  LDCU UR5, c[0x0][0x3a0] ;  /* 0x00007400ff0577ac */ /* 0x000ea20008000800 */
[----:B------:R-:W-:-:S04]  /*0e60*/  IADD3 R17, PT, PT, R17, UR4, RZ ;  /* 0x0000000411117c10 */ /* 0x000fc8000fffe0ff */
[----:B--2---:R-:W-:-:S13]  /*0e70*/  ISETP.GE.AND P0, PT, R17, UR5, PT ;  /* 0x0000000511007c0c */ /* 0x004fda000bf06270 */
[----:B------:R-:W-:Y:S05]  /*0e80*/  @!P0 BRA `(.L_x_107) ;  /* 0xfffffffc00388947 */ /* 0x000fea000383ffff */
[----:B------:R-:W-:Y:S05]  /*0e90*/  EXIT ;  /* 0x000000000000794d */ /* 0x000fea0003800000 */
.L_x_108:
        /* <DEDUP_REMOVED lines=14> */
.L_x_156:


//--------------------- .text._Z20init_weights_uniformPfmm --------------------------
	.section	.text._Z20init_weights_uniformPfmm,"ax",@progbits
	.align	128
        .global         _Z20init_weights_uniformPfmm
        .type           _Z20init_weights_uniformPfmm,@function
        .size           _Z20init_weights_uniformPfmm,(.L_x_157 - _Z20init_weights_uniformPfmm)
        .other          _Z20init_weights_uniformPfmm,@"STO_CUDA_ENTRY STV_DEFAULT"
_Z20init_weights_uniformPfmm:
.text._Z20init_weights_uniformPfmm:
[----:B------:R-:W0:Y:S01]  /*0000*/  LDC R1, c[0x0][0x37c] ;  /* 0x0000df00ff017b82 */ /* 0x000e220000000800 */
[----:B------:R-:W1:Y:S07]  /*0010*/  S2R R15, SR_TID.X ;  /* 0x00000000000f7919 */ /* 0x000e6e0000002100 */
[----:B------:R-:W1:Y:S01]  /*0020*/  S2UR UR4, SR_CTAID.X ;  /* 0x00000000000479c3 */ /* 0x000e620000002500 */
[----:B------:R-:W2:Y:S01]  /*0030*/  LDCU.64 UR6, c[0x0][0x388] ;  /* 0x00007100ff0677ac */ /* 0x000ea20008000a00 */
[----:B0-----:R-:W-:-:S06]  /*0040*/  VIADD R1, R1, 0xffffffd0 ;  /* 0xffffffd001017836 */ /* 0x001fcc0000000000 */
[----:B------:R-:W1:Y:S01]  /*0050*/  LDC R14, c[0x0][0x360] ;  /* 0x0000d800ff0e7b82 */ /* 0x000e620000000800 */
[----:B------:R-:W0:Y:S01]  /*0060*/  LDCU UR5, c[0x0][0x370] ;  /* 0x00006e00ff0577ac */ /* 0x000e220008000800 */
[C---:B-1----:R-:W-:Y:S02]  /*0070*/  IMAD R15, R14.reuse, UR4, R15 ;  /* 0x000000040e0f7c24 */ /* 0x042fe4000f8e020f */
[----:B0-----:R-:W-:-:S03]  /*0080*/  IMAD R14, R14, UR5, RZ ;  /* 0x000000050e0e7c24 */ /* 0x001fc6000f8e02ff */
[----:B--2---:R-:W-:-:S04]  /*0090*/  ISETP.GE.U32.AND P0, PT, R15, UR6, PT ;  /* 0x000000060f007c0c */ /* 0x004fc8000bf06070 */
[----:B------:R-:W-:-:S13]  /*00a0*/  ISETP.GE.U32.AND.EX P0, PT, RZ, UR7, PT, P0 ;  /* 0x00000007ff007c0c */ /* 0x000fda000bf06100 */
[----:B------:R-:W-:Y:S05]  /*00b0*/  @P0 EXIT ;  /* 0x000000000000094d */ /* 0x000fea0003800000 */
[----:B------:R-:W-:Y:S01]  /*00c0*/  IMAD.MOV.U32 R7, RZ, RZ, R15 ;  /* 0x000000ffff077224 */ /* 0x000fe200078e000f */
[----:B------:R-:W0:Y:S01]  /*00d0*/  LDCU.64 UR6, c[0x0][0x358] ;  /* 0x00006b00ff0677ac */ /* 0x000e220008000a00 */
[----:B------:R-:W-:-:S07]  /*00e0*/  IMAD.MOV.U32 R0, RZ, RZ, RZ ;  /* 0x000000ffff007224 */ /* 0x000fce00078e00ff */
.L_x_120:
[----:B-1----:R-:W1:Y:S01]  /*00f0*/  LDCU.64 UR4, c[0x0][0x390] ;  /* 0x00007200ff0477ac */ /* 0x002e620008000a00 */
[----:B------:R-:W-:Y:S01]  /*0100*/  BSSY.RECONVERGENT B0, `(.L_x_109) ;  /* 0x0000262000007945 */ /* 0x000fe20003800200 */
[----:B-1----:R-:W-:-:S04]  /*0110*/  IADD3 R2, P0, PT, R7, UR4, RZ ;  /* 0x0000000407027c10 */ /* 0x002fc8000ff1e0ff */
[----:B------:R-:W-:Y:S02]  /*0120*/  IADD3.X R3, PT, PT, R0, UR5, RZ, P0, !PT ;  /* 0x0000000500037c10 */ /* 0x000fe400087fe4ff */
[----:B------:R-:W-:Y:S02]  /*0130*/  LOP3.LUT R2, R2, 0xaad26b49, RZ, 0x3c, !PT ;  /* 0xaad26b4902027812 */ /* 0x000fe400078e3cff */
[----:B------:R-:W-:Y:S02]  /*0140*/  LOP3.LUT R3, R3, 0xf7dcefdd, RZ, 0x3c, !PT ;  /* 0xf7dcefdd03037812 */ /* 0x000fe400078e3cff */
[----:B------:R-:W-:Y:S01]  /*0150*/  ISETP.NE.AND P0, PT, R15, RZ, PT ;  /* 0x000000ff0f00720c */ /* 0x000fe20003f05270 */
[----:B------:R-:W-:Y:S02]  /*0160*/  IMAD R6, R2, 0x4182bed5, RZ ;  /* 0x4182bed502067824 */ /* 0x000fe400078e02ff */
[----:B------:R-:W-:Y:S02]  /*0170*/  IMAD R9, R3, -0x658354e5, RZ ;  /* 0x9a7cab1b03097824 */ /* 0x000fe400078e02ff */
[C---:B------:R-:W-:Y:S01]  /*0180*/  VIADD R8, R6.reuse, 0x75bcd15 ;  /* 0x075bcd1506087836 */ /* 0x040fe20000000000 */
[C---:B------:R-:W-:Y:S01]  /*0190*/  LOP3.LUT R4, R6.reuse, 0x159a55e5, RZ, 0x3c, !PT ;  /* 0x159a55e506047812 */ /* 0x040fe200078e3cff */
[C---:B------:R-:W-:Y:S01]  /*01a0*/  VIADD R3, R6.reuse, 0x583f19 ;  /* 0x00583f1906037836 */ /* 0x040fe20000000000 */
[C---:B------:R-:W-:Y:S01]  /*01b0*/  LOP3.LUT R2, R9.reuse, 0x5491333, RZ, 0x3c, !PT ;  /* 0x0549133309027812 */ /* 0x040fe200078e3cff */
[----:B------:R-:W-:Y:S01]  /*01c0*/  VIADD R5, R9, 0x1f123bb5 ;  /* 0x1f123bb509057836 */ /* 0x000fe20000000000 */
[----:B------:R1:W-:Y:S01]  /*01d0*/  STL [R1+0x4], R8 ;  /* 0x0000040801007387 */ /* 0x0003e20000100800 */
[----:B------:R-:W-:-:S03]  /*01e0*/  IADD3 R6, PT, PT, R6, 0x64f0c9, R9 ;  /* 0x0064f0c906067810 */ /* 0x000fc60007ffe009 */
[----:B------:R1:W-:Y:S04]  /*01f0*/  STL.64 [R1+0x8], R4 ;  /* 0x0000080401007387 */ /* 0x0003e80000100a00 */
[----:B------:R1:W-:Y:S01]  /*0200*/  STL.64 [R1+0x10], R2 ;  /* 0x0000100201007387 */ /* 0x0003e20000100a00 */
[----:B------:R-:W-:Y:S05]  /*0210*/  @!P0 BRA `(.L_x_110) ;  /* 0x0000002400408947 */ /* 0x000fea0003800000 */
[----:B------:R-:W-:Y:S02]  /*0220*/  IMAD.MOV.U32 R17, RZ, RZ, RZ ;  /* 0x000000ffff117224 */ /* 0x000fe400078e00ff */
[----:B------:R-:W-:Y:S02]  /*0230*/  IMAD.MOV.U32 R16, RZ, RZ, R15 ;  /* 0x000000ffff107224 */ /* 0x000fe400078e000f */
[----:B------:R-:W-:-:S07]  /*0240*/  IMAD.MOV.U32 R9, RZ, RZ, RZ ;  /* 0x000000ffff097224 */ /* 0x000fce00078e00ff */
.L_x_119:
[----:B------:R-:W-:Y:S01]  /*0250*/  LOP3.LUT R21, R16, 0x3, RZ, 0xc0, !PT ;  /* 0x0000000310157812 */ /* 0x000fe200078ec0ff */
[----:B------:R-:W-:Y:S03]  /*0260*/  BSSY.RECONVERGENT B1, `(.L_x_111) ;  /* 0x0000245000017945 */ /* 0x000fe60003800200 */
[----:B------:R-:W-:-:S04]  /*0270*/  ISETP.NE.U32.AND P0, PT, R21, RZ, PT ;  /* 0x000000ff1500720c */ /* 0x000fc80003f05070 */
[----:B------:R-:W-:-:S13]  /*0280*/  ISETP.NE.AND.EX P0, PT, RZ, RZ, PT, P0 ;  /* 0x000000ffff00720c */ /* 0x000fda0003f05300 */
[----:B--234-:R-:W-:Y:S05]  /*0290*/  @!P0 BRA `(.L_x_112) ;  /* 0x0000002400048947 */ /* 0x01cfea0003800000 */
[----:B------:R-:W2:Y:S01]  /*02a0*/  LDC.64 R10, c[0x4][RZ] ;  /* 0x01000000ff0a7b82 */ /* 0x000ea20000000a00 */
[----:B-1----:R-:W-:Y:S01]  /*02b0*/  IMAD.MOV.U32 R8, RZ, RZ, RZ ;  /* 0x000000ffff087224 */ /* 0x002fe200078e00ff */
[----:B------:R-:W-:Y:S01]  /*02c0*/  CS2R R2, SRZ ;  /* 0x0000000000027805 */ /* 0x000fe2000001ff00 */
[----:B------:R-:W-:Y:S01]  /*02d0*/  IMAD.MOV.U32 R18, RZ, RZ, RZ ;  /* 0x000000ffff127224 */ /* 0x000fe200078e00ff */
[----:B------:R-:W-:Y:S01]  /*02e0*/  CS2R R4, SRZ ;  /* 0x0000000000047805 */ /* 0x000fe2000001ff00 */
[----:B--2---:R-:W-:-:S07]  /*02f0*/  IMAD.WIDE.U32 R10, R17, 0xc80, R10 ;  /* 0x00000c80110a7825 */ /* 0x004fce00078e000a */
.L_x_114:
[----:B------:R-:W-:-:S06]  /*0300*/  IMAD R19, R18, 0x4, R1 ;  /* 0x0000000412137824 */ /* 0x000fcc00078e0201 */
[----:B------:R-:W5:Y:S01]  /*0310*/  LDL R19, [R19+0x4] ;  /* 0x0000040013137983 */ /* 0x000f620000100800 */
[----:B------:R-:W-:Y:S01]  /*0320*/  IMAD.SHL.U32 R20, R18, 0x20, RZ ;  /* 0x0000002012147824 */ /* 0x000fe200078e00ff */
[----:B------:R-:W-:-:S06]  /*0330*/  UMOV UR4, URZ ;  /* 0x000000ff00047c82 */ /* 0x000fcc0008000000 */
.L_x_113:
[----:B-----5:R-:W-:Y:S01]  /*0340*/  SHF.R.U32.HI R24, RZ, UR4, R19 ;  /* 0x00000004ff187c19 */ /* 0x020fe20008011613 */
[----:B------:R-:W-:-:S03]  /*0350*/  VIADD R12, R20, UR4 ;  /* 0x00000004140c7c36 */ /* 0x000fc60008000000 */
[----:B------:R-:W-:-:S04]  /*0360*/  LOP3.LUT R13, R24, 0x1, RZ, 0xc0, !PT ;  /* 0x00000001180d7812 */ /* 0x000fc800078ec0ff */
[----:B------:R-:W-:Y:S01]  /*0370*/  ISETP.NE.U32.AND P0, PT, R13, 0x1, PT ;  /* 0x000000010d00780c */ /* 0x000fe20003f05070 */
[----:B------:R-:W-:-:S03]  /*0380*/  IMAD R13, R12, 0x5, RZ ;  /* 0x000000050c0d7824 */ /* 0x000fc600078e02ff */
[----:B------:R-:W-:Y:S01]  /*0390*/  R2P PR, R24, 0x7e ;  /* 0x0000007e18007804 */ /* 0x000fe20000000000 */
[----:B------:R-:W-:-:S08]  /*03a0*/  IMAD.WIDE.U32 R12, R13, 0x4, R10 ;  /* 0x000000040d0c7825 */ /* 0x000fd000078e000a */
[----:B0-----:R-:W2:Y:S04]  /*03b0*/  @!P0 LDG.E R22, desc[UR6][R12.64+0x10] ;  /* 0x000010060c168981 */ /* 0x001ea8000c1e1900 */
[----:B------:R-:W3:Y:S04]  /*03c0*/  @!P0 LDG.E R23, desc[UR6][R12.64] ;  /* 0x000000060c178981 */ /* 0x000ee8000c1e1900 */
[----:B------:R-:W4:Y:S04]  /*03d0*/  @P1 LDG.E R26, desc[UR6][R12.64+0x24] ;  /* 0x000024060c1a1981 */ /* 0x000f28000c1e1900 */
[----:B------:R-:W4:Y:S04]  /*03e0*/  @P2 LDG.E R28, desc[UR6][R12.64+0x38] ;  /* 0x000038060c1c2981 */ /* 0x000f28000c1e1900 */
[----:B------:R-:W4:Y:S04]  /*03f0*/  @P1 LDG.E R25, desc[UR6][R12.64+0x14] ;  /* 0x000014060c191981 */ /* 0x000f28000c1e1900 */
[----:B------:R-:W4:Y:S01]  /*0400*/  @P2 LDG.E R27, desc[UR6][R12.64+0x28] ;  /* 0x000028060c1b2981 */ /* 0x000f22000c1e1900 */
[----:B--2---:R-:W-:-:S03]  /*0410*/  @!P0 LOP3.LUT R3, R3, R22, RZ, 0x3c, !PT ;  /* 0x0000001603038212 */ /* 0x004fc600078e3cff */
[----:B------:R-:W2:Y:S01]  /*0420*/  @!P0 LDG.E R22, desc[UR6][R12.64+0x8] ;  /* 0x000008060c168981 */ /* 0x000ea2000c1e1900 */
[----:B---3--:R-:W-:-:S03]  /*0430*/  @!P0 LOP3.LUT R8, R8, R23, RZ, 0x3c, !PT ;  /* 0x0000001708088212 */ /* 0x008fc600078e3cff */
[----:B------:R-:W3:Y:S01]  /*0440*/  @!P0 LDG.E R23, desc[UR6][R12.64+0x4] ;  /* 0x000004060c178981 */ /* 0x000ee2000c1e1900 */
[----:B----4-:R-:W-:-:S03]  /*0450*/  @P1 LOP3.LUT R3, R3, R26, RZ, 0x3c, !PT ;  /* 0x0000001a03031212 */ /* 0x010fc600078e3cff */
[----:B------:R-:W4:Y:S01]  /*0460*/  @P3 LDG.E R26, desc[UR6][R12.64+0x4c] ;  /* 0x00004c060c1a3981 */ /* 0x000f22000c1e1900 */
[----:B------:R-:W-:-:S03]  /*0470*/  @P2 LOP3.LUT R3, R3, R28, RZ, 0x3c, !PT ;  /* 0x0000001c03032212 */ /* 0x000fc600078e3cff */
[----:B------:R-:W4:Y:S01]  /*0480*/  @P4 LDG.E R28, desc[UR6][R12.64+0x60] ;  /* 0x000060060c1c4981 */ /* 0x000f22000c1e1900 */
[----:B--2---:R-:W-:-:S03]  /*0490*/  @!P0 LOP3.LUT R5, R5, R22, RZ, 0x3c, !PT ;  /* 0x0000001605058212 */ /* 0x004fc600078e3cff */
[----:B------:R-:W2:Y:S01]  /*04a0*/  @P5 LDG.E R22, desc[UR6][R12.64+0x74] ;  /* 0x000074060c165981 */ /* 0x000ea2000c1e1900 */
[----:B---3--:R-:W-:-:S03]  /*04b0*/  @!P0 LOP3.LUT R4, R4, R23, RZ, 0x3c, !PT ;  /* 0x0000001704048212 */ /* 0x008fc600078e3cff */
[----:B------:R-:W3:Y:S01]  /*04c0*/  @!P0 LDG.E R23, desc[UR6][R12.64+0xc] ;  /* 0x00000c060c178981 */ /* 0x000ee2000c1e1900 */
[----:B----4-:R-:W-:Y:S02]  /*04d0*/  @P3 LOP3.LUT R3, R3, R26, RZ, 0x3c, !PT ;  /* 0x0000001a03033212 */ /* 0x010fe400078e3cff */
[----:B------:R-:W-:Y:S01]  /*04e0*/  @P1 LOP3.LUT R8, R8, R25, RZ, 0x3c, !PT ;  /* 0x0000001908081212 */ /* 0x000fe200078e3cff */
[----:B------:R-:W4:Y:S01]  /*04f0*/  @P6 LDG.E R26, desc[UR6][R12.64+0x88] ;  /* 0x000088060c1a6981 */ /* 0x000f22000c1e1900 */
[----:B------:R-:W-:-:S03]  /*0500*/  @P4 LOP3.LUT R3, R3, R28, RZ, 0x3c, !PT ;  /* 0x0000001c03034212 */ /* 0x000fc600078e3cff */
[----:B------:R-:W4:Y:S01]  /*0510*/  @P1 LDG.E R25, desc[UR6][R12.64+0x20] ;  /* 0x000020060c191981 */ /* 0x000f22000c1e1900 */
[----:B--2---:R-:W-:-:S03]  /*0520*/  @P5 LOP3.LUT R3, R3, R22, RZ, 0x3c, !PT ;  /* 0x0000001603035212 */ /* 0x004fc600078e3cff */
[----:B------:R-:W2:Y:S01]  /*0530*/  @P1 LDG.E R22, desc[UR6][R12.64+0x1c] ;  /* 0x00001c060c161981 */ /* 0x000ea2000c1e1900 */
[----:B---3--:R-:W-:-:S03]  /*0540*/  @!P0 LOP3.LUT R2, R2, R23, RZ, 0x3c, !PT ;  /* 0x0000001702028212 */ /* 0x008fc600078e3cff */
[----:B------:R-:W3:Y:S01]  /*0550*/  @P1 LDG.E R23, desc[UR6][R12.64+0x18] ;  /* 0x000018060c171981 */ /* 0x000ee2000c1e1900 */
[----:B----4-:R-:W-:-:S03]  /*0560*/  @P1 LOP3.LUT R2, R2, R25, RZ, 0x3c, !PT ;  /* 0x0000001902021212 */ /* 0x010fc600078e3cff */
[----:B------:R-:W4:Y:S01]  /*0570*/  @P2 LDG.E R25, desc[UR6][R12.64+0x34] ;  /* 0x000034060c192981 */ /* 0x000f22000c1e1900 */
[----:B--2---:R-:W-:-:S03]  /*0580*/  @P1 LOP3.LUT R5, R5, R22, RZ, 0x3c, !PT ;  /* 0x0000001605051212 */ /* 0x004fc600078e3cff */
[----:B------:R-:W2:Y:S01]  /*0590*/  @P2 LDG.E R22, desc[UR6][R12.64+0x30] ;  /* 0x000030060c162981 */ /* 0x000ea2000c1e1900 */
[----:B---3--:R-:W-:-:S03]  /*05a0*/  @P1 LOP3.LUT R4, R4, R23, RZ, 0x3c, !PT ;  /* 0x0000001704041212 */ /* 0x008fc600078e3cff */
[----:B------:R-:W3:Y:S01]  /*05b0*/  @P2 LDG.E R23, desc[UR6][R12.64+0x2c] ;  /* 0x00002c060c172981 */ /* 0x000ee2000c1e1900 */
[----:B------:R-:W-:-:S03]  /*05c0*/  @P2 LOP3.LUT R8, R8, R27, RZ, 0x3c, !PT ;  /* 0x0000001b08082212 */ /* 0x000fc600078e3cff */
        /* <DEDUP_REMOVED lines=31> */
[----:B------:R-:W-:Y:S02]  /*07c0*/  LOP3.LUT P0, RZ, R24, 0x80, RZ, 0xc0, !PT ;  /* 0x0000008018ff7812 */ /* 0x000fe4000780c0ff */
[----:B------:R-:W-:Y:S02]  /*07d0*/  @P6 LOP3.LUT R3, R3, R26, RZ, 0x3c, !PT ;  /* 0x0000001a03036212 */ /* 0x000fe400078e3cff */
[----:B------:R-:W-:Y:S02]  /*07e0*/  @P6 LOP3.LUT R8, R8, R27, RZ, 0x3c, !PT ;  /* 0x0000001b08086212 */ /* 0x000fe400078e3cff */
[----:B----4-:R-:W-:-:S07]  /*07f0*/  @P6 LOP3.LUT R2, R2, R25, RZ, 0x3c, !PT ;  /* 0x0000001902026212 */ /* 0x010fce00078e3cff */
[----:B------:R-:W4:Y:S04]  /*0800*/  @P0 LDG.E R27, desc[UR6][R12.64+0x8c] ;  /* 0x00008c060c1b0981 */ /* 0x000f28000c1e1900 */
[----:B------:R-:W4:Y:S04]  /*0810*/  @P0 LDG.E R25, desc[UR6][R12.64+0x98] ;  /* 0x000098060c190981 */ /* 0x000f28000c1e1900 */
[----:B------:R-:W4:Y:S01]  /*0820*/  @P0 LDG.E R26, desc[UR6][R12.64+0x9c] ;  /* 0x00009c060c1a0981 */ /* 0x000f22000c1e1900 */
[----:B--2---:R-:W-:-:S03]  /*0830*/  @P6 LOP3.LUT R5, R5, R22, RZ, 0x3c, !PT ;  /* 0x0000001605056212 */ /* 0x004fc600078e3cff */
[----:B------:R-:W2:Y:S01]  /*0840*/  @P0 LDG.E R22, desc[UR6][R12.64+0x94] ;  /* 0x000094060c160981 */ /* 0x000ea2000c1e1900 */
[----:B---3--:R-:W-:-:S03]  /*0850*/  @P6 LOP3.LUT R4, R4, R23, RZ, 0x3c, !PT ;  /* 0x0000001704046212 */ /* 0x008fc600078e3cff */
[----:B------:R-:W3:Y:S01]  /*0860*/  @P0 LDG.E R23, desc[UR6][R12.64+0x90] ;  /* 0x000090060c170981 */ /* 0x000ee2000c1e1900 */
[----:B----4-:R-:W-:Y:S02]  /*0870*/  @P0 LOP3.LUT R8, R8, R27, RZ, 0x3c, !PT ;  /* 0x0000001b08080212 */ /* 0x010fe400078e3cff */
[----:B------:R-:W-:Y:S02]  /*0880*/  @P0 LOP3.LUT R2, R2, R25, RZ, 0x3c, !PT ;  /* 0x0000001902020212 */ /* 0x000fe400078e3cff */
[----:B------:R-:W-:Y:S02]  /*0890*/  @P0 LOP3.LUT R3, R3, R26, RZ, 0x3c, !PT ;  /* 0x0000001a03030212 */ /* 0x000fe400078e3cff */
[----:B--2---:R-:W-:Y:S02]  /*08a0*/  @P0 LOP3.LUT R5, R5, R22, RZ, 0x3c, !PT ;  /* 0x0000001605050212 */ /* 0x004fe400078e3cff */
[----:B---3--:R-:W-:Y:S02]  /*08b0*/  @P0 LOP3.LUT R4, R4, R23, RZ, 0x3c, !PT ;  /* 0x0000001704040212 */ /* 0x008fe400078e3cff */
[----:B------:R-:W-:-:S13]  /*08c0*/  R2P PR, R24.B1, 0x7f ;  /* 0x0000007f18007804 */ /* 0x000fda0000001000 */
[----:B------:R-:W2:Y:S04]  /*08d0*/  @P0 LDG.E R22, desc[UR6][R12.64+0xa8] ;  /* 0x0000a8060c160981 */ /* 0x000ea8000c1e1900 */
[----:B------:R-:W3:Y:S04]  /*08e0*/  @P0 LDG.E R23, desc[UR6][R12.64+0xa0] ;  /* 0x0000a0060c170981 */ /* 0x000ee8000c1e1900 */
[----:B------:R-:W4:Y:S04]  /*08f0*/  @P0 LDG.E R25, desc[UR6][R12.64+0xa4] ;  /* 0x0000a4060c190981 */ /* 0x000f28000c1e1900 */
[----:B------:R-:W4:Y:S01]  /*0900*/  @P1 LDG.E R27, desc[UR6][R12.64+0xb8] ;  /* 0x0000b8060c1b1981 */ /* 0x000f22000c1e1900 */
[----:B--2---:R-:W-:-:S03]  /*0910*/  @P0 LOP3.LUT R5, R5, R22, RZ, 0x3c, !PT ;  /* 0x0000001605050212 */ /* 0x004fc600078e3cff */
[----:B------:R-:W2:Y:S01]  /*0920*/  @P0 LDG.E R22, desc[UR6][R12.64+0xb0] ;  /* 0x0000b0060c160981 */ /* 0x000ea2000c1e1900 */
[----:B---3--:R-:W-:-:S03]  /*0930*/  @P0 LOP3.LUT R8, R8, R23, RZ, 0x3c, !PT ;  /* 0x0000001708080212 */ /* 0x008fc600078e3cff */
[----:B------:R-:W3:Y:S01]  /*0940*/  @P0 LDG.E R23, desc[UR6][R12.64+0xac] ;  /* 0x0000ac060c170981 */ /* 0x000ee2000c1e1900 */
[----:B----4-:R-:W-:-:S03]  /*0950*/  @P0 LOP3.LUT R4, R4, R25, RZ, 0x3c, !PT ;  /* 0x0000001904040212 */ /* 0x010fc600078e3cff */
        /* <DEDUP_REMOVED lines=13> */
[----:B------:R-:W-:-:S03]  /*0a30*/  LOP3.LUT P0, RZ, R24, 0x8000, RZ, 0xc0, !PT ;  /* 0x0000800018ff7812 */ /* 0x000fc6000780c0ff */
[----:B------:R-:W4:Y:S01]  /*0a40*/  @P1 LDG.E R24, desc[UR6][R12.64+0xc4] ;  /* 0x0000c4060c181981 */ /* 0x000f22000c1e1900 */
[----:B------:R-:W-:-:S03]  /*0a50*/  @P1 LOP3.LUT R4, R4, R27, RZ, 0x3c, !PT ;  /* 0x0000001b04041212 */ /* 0x000fc600078e3cff */
[----:B------:R-:W4:Y:S06]  /*0a60*/  @P3 LDG.E R27, desc[UR6][R12.64+0xdc] ;  /* 0x0000dc060c1b3981 */ /* 0x000f2c000c1e1900 */
[----:B------:R-:W4:Y:S01]  /*0a70*/  @P0 LDG.E R26, desc[UR6][R12.64+0x13c] ;  /* 0x00013c060c1a0981 */ /* 0x000f22000c1e1900 */
[----:B--2---:R-:W-:-:S03]  /*0a80*/  @P2 LOP3.LUT R5, R5, R22, RZ, 0x3c, !PT ;  /* 0x0000001605052212 */ /* 0x004fc600078e3cff */
[----:B------:R-:W2:Y:S01]  /*0a90*/  @P2 LDG.E R22, desc[UR6][R12.64+0xd8] ;  /* 0x0000d8060c162981 */ /* 0x000ea2000c1e1900 */
[----:B---3--:R-:W-:-:S03]  /*0aa0*/  @P2 LOP3.LUT R4, R4, R23, RZ, 0x3c, !PT ;  /* 0x0000001704042212 */ /* 0x008fc600078e3cff */
[----:B------:R-:W3:Y:S01]  /*0ab0*/  @P3 LDG.E R23, desc[UR6][R12.64+0xe0] ;  /* 0x0000e0060c173981 */ /* 0x000ee2000c1e1900 */
[----:B----4-:R-:W-:-:S03]  /*0ac0*/  @P2 LOP3.LUT R2, R2, R25, RZ, 0x3c, !PT ;  /* 0x0000001902022212 */ /* 0x010fc600078e3cff */
[----:B------:R-:W4:Y:S01]  /*0ad0*/  @P4 LDG.E R25, desc[UR6][R12.64+0xf0] ;  /* 0x0000f0060c194981 */ /* 0x000f22000c1e1900 */
[----:B------:R-:W-:-:S03]  /*0ae0*/  @P1 LOP3.LUT R3, R3, R24, RZ, 0x3c, !PT ;  /* 0x0000001803031212 */ /* 0x000fc600078e3cff */
[----:B------:R-:W4:Y:S01]  /*0af0*/  @P3 LDG.E R24, desc[UR6][R12.64+0xe4] ;  /* 0x0000e4060c183981 */ /* 0x000f22000c1e1900 */
[----:B------:R-:W-:-:S03]  /*0b00*/  @P3 LOP3.LUT R8, R8, R27, RZ, 0x3c, !PT ;  /* 0x0000001b08083212 */ /* 0x000fc600078e3cff */
        /* <DEDUP_REMOVED lines=21> */
[----:B------:R-:W-:Y:S02]  /*0c60*/  @P5 LOP3.LUT R8, R8, R27, RZ, 0x3c, !PT ;  /* 0x0000001b08085212 */ /* 0x000fe400078e3cff */
[----:B------:R-:W-:Y:S01]  /*0c70*/  @P4 LOP3.LUT R3, R3, R24, RZ, 0x3c, !PT ;  /* 0x0000001803034212 */ /* 0x000fe200078e3cff */
        /* <DEDUP_REMOVED lines=16> */
[----:B------:R-:W-:-:S04]  /*0d80*/  UIADD3 UR4, UPT, UPT, UR4, 0x10, URZ ;  /* 0x0000001004047890 */ /* 0x000fc8000fffe0ff */
[----:B------:R-:W-:Y:S01]  /*0d90*/  UISETP.NE.AND UP0, UPT, UR4, 0x20, UPT ;  /* 0x000000200400788c */ /* 0x000fe2000bf05270 */
[----:B------:R-:W-:Y:S02]  /*0da0*/  @P0 LOP3.LUT R8, R8, R27, RZ, 0x3c, !PT ;  /* 0x0000001b08080212 */ /* 0x000fe400078e3cff */
[----:B------:R-:W-:Y:S02]  /*0db0*/  @P0 LOP3.LUT R5, R5, R24, RZ, 0x3c, !PT ;  /* 0x0000001805050212 */ /* 0x000fe400078e3cff */
[----:B--2---:R-:W-:Y:S02]  /*0dc0*/  @P6 LOP3.LUT R3, R3, R22, RZ, 0x3c, !PT ;  /* 0x0000001603036212 */ /* 0x004fe400078e3cff */
[----:B---3--:R-:W-:Y:S02]  /*0dd0*/  @P0 LOP3.LUT R4, R4, R23, RZ, 0x3c, !PT ;  /* 0x0000001704040212 */ /* 0x008fe400078e3cff */
[----:B------:R-:W-:Y:S02]  /*0de0*/  @P0 LOP3.LUT R3, R3, R26, RZ, 0x3c, !PT ;  /* 0x0000001a03030212 */ /* 0x000fe400078e3cff */
[----:B----4-:R-:W-:Y:S01]  /*0df0*/  @P0 LOP3.LUT R2, R2, R25, RZ, 0x3c, !PT ;  /* 0x0000001902020212 */ /* 0x010fe200078e3cff */
[----:B------:R-:W-:Y:S06]  /*0e00*/  BRA.U UP0, `(.L_x_113) ;  /* 0xfffffff5004c7547 */ /* 0x000fec000b83ffff */
[----:B------:R-:W-:-:S05]  /*0e10*/  VIADD R18, R18, 0x1 ;  /* 0x0000000112127836 */ /* 0x000fca0000000000 */
[----:B------:R-:W-:-:S13]  /*0e20*/  ISETP.NE.AND P0, PT, R18, 0x5, PT ;  /* 0x000000051200780c */ /* 0x000fda0003f05270 */
[----:B------:R-:W-:Y:S05]  /*0e30*/  @P0 BRA `(.L_x_114) ;  /* 0xfffffff400300947 */ /* 0x000fea000383ffff */
[----:B------:R2:W-:Y:S01]  /*0e40*/  STL [R1+0x4], R8 ;  /* 0x0000040801007387 */ /* 0x0005e20000100800 */
[----:B------:R-:W-:-:S03]  /*0e50*/  ISETP.NE.U32.AND P0, PT, R21, 0x1, PT ;  /* 0x000000011500780c */ /* 0x000fc60003f05070 */
[----:B------:R2:W-:Y:S01]  /*0e60*/  STL.64 [R1+0x8], R4 ;  /* 0x0000080401007387 */ /* 0x0005e20000100a00 */
[----:B------:R-:W-:-:S03]  /*0e70*/  ISETP.NE.AND.EX P0, PT, RZ, RZ, PT, P0 ;  /* 0x000000ffff00720c */ /* 0x000fc60003f05300 */
[----:B------:R2:W-:Y:S10]  /*0e80*/  STL.64 [R1+0x10], R2 ;  /* 0x0000100201007387 */ /* 0x0005f40000100a00 */
[----:B------:R-:W-:Y:S05]  /*0e90*/  @!P0 BRA `(.L_x_112) ;  /* 0x0000001800048947 */ /* 0x000fea0003800000 */
[----:B------:R-:W-:Y:S01]  /*0ea0*/  UMOV UR4, URZ ;  /* 0x000000ff00047c82 */ /* 0x000fe20008000000 */
[----:B------:R-:W-:Y:S01]  /*0eb0*/  UMOV UR5, URZ ;  /* 0x000000ff00057c82 */ /* 0x000fe20008000000 */
[----:B--2---:R-:W-:Y:S02]  /*0ec0*/  IMAD.MOV.U32 R8, RZ, RZ, RZ ;  /* 0x000000ffff087224 */ /* 0x004fe400078e00ff */
[----:B------:R-:W-:Y:S02]  /*0ed0*/  IMAD.MOV.U32 R18, RZ, RZ, RZ ;  /* 0x000000ffff127224 */ /* 0x000fe400078e00ff */
[----:B------:R-:W-:Y:S02]  /*0ee0*/  IMAD.U32 R3, RZ, RZ, UR4 ;  /* 0x00000004ff037e24 */ /* 0x000fe4000f8e00ff */
[----:B------:R-:W-:Y:S02]  /*0ef0*/  IMAD.U32 R2, RZ, RZ, UR5 ;  /* 0x00000005ff027e24 */ /* 0x000fe4000f8e00ff */
[----:B------:R-:W-:-:S02]  /*0f00*/  IMAD.U32 R5, RZ, RZ, UR4 ;  /* 0x00000004ff057e24 */ /* 0x000fc4000f8e00ff */
[----:B------:R-:W-:-:S07]  /*0f10*/  IMAD.U32 R4, RZ, RZ, UR5 ;  /* 0x00000005ff047e24 */ /* 0x000fce000f8e00ff */
.L_x_116:
[----:B------:R-:W-:-:S06]  /*0f20*/  IMAD R19, R18, 0x4, R1 ;  /* 0x0000000412137824 */ /* 0x000fcc00078e0201 */
[----:B------:R-:W5:Y:S01]  /*0f30*/  LDL R19, [R19+0x4] ;  /* 0x0000040013137983 */ /* 0x000f620000100800 */
[----:B------:R-:W-:Y:S01]  /*0f40*/  IMAD.SHL.U32 R20, R18, 0x20, RZ ;  /* 0x0000002012147824 */ /* 0x000fe200078e00ff */
[----:B------:R-:W-:-:S06]  /*0f50*/  UMOV UR4, URZ ;  /* 0x000000ff00047c82 */ /* 0x000fcc0008000000 */
.L_x_115:
[----:B-----5:R-:W-:Y:S01]  /*0f60*/  SHF.R.U32.HI R24, RZ, UR4, R19 ;  /* 0x00000004ff187c19 */ /* 0x020fe20008011613 */
[----:B------:R-:W-:-:S03]  /*0f70*/  VIADD R12, R20, UR4 ;  /* 0x00000004140c7c36 */ /* 0x000fc60008000000 */
[----:B------:R-:W-:-:S04]  /*0f80*/  LOP3.LUT R13, R24, 0x1, RZ, 0xc0, !PT ;  /* 0x00000001180d7812 */ /* 0x000fc800078ec0ff */
[----:B------:R-:W-:Y:S01]  /*0f90*/  ISETP.NE.U32.AND P0, PT, R13, 0x1, PT ;  /* 0x000000010d00780c */ /* 0x000fe20003f05070 */
[----:B------:R-:W-:-:S03]  /*0fa0*/  IMAD R13, R12, 0x5, RZ ;  /* 0x000000050c0d7824 */ /* 0x000fc600078e02ff */
[----:B------:R-:W-:Y:S01]  /*0fb0*/  R2P PR, R24, 0x7e ;  /* 0x0000007e18007804 */ /* 0x000fe20000000000 */
[----:B------:R-:W-:-:S08]  /*0fc0*/  IMAD.WIDE.U32 R12, R13, 0x4, R10 ;  /* 0x000000040d0c7825 */ /* 0x000fd000078e000a */
[----:B------:R-:W2:Y:S04]  /*0fd0*/  @!P0 LDG.E R22, desc[UR6][R12.64+0x10] ;  /* 0x000010060c168981 */ /* 0x000ea8000c1e1900 */
        /* <DEDUP_REMOVED lines=173> */
[----:B------:R-:W-:Y:S05]  /*1ab0*/  @P0 BRA `(.L_x_112) ;  /* 0x0000000800fc0947 */ /* 0x000fea0003800000 */
[----:B------:R-:W-:Y:S01]  /*1ac0*/  UMOV UR4, URZ ;  /* 0x000000ff00047c82 */ /* 0x000fe20008000000 */
[----:B------:R-:W-:Y:S01]  /*1ad0*/  UMOV UR5, URZ ;  /* 0x000000ff00057c82 */ /* 0x000fe20008000000 */
[----:B---3--:R-:W-:Y:S02]  /*1ae0*/  IMAD.MOV.U32 R8, RZ, RZ, RZ ;  /* 0x000000ffff087224 */ /* 0x008fe400078e00ff */
[----:B------:R-:W-:Y:S02]  /*1af0*/  IMAD.MOV.U32 R18, RZ, RZ, RZ ;  /* 0x000000ffff127224 */ /* 0x000fe400078e00ff */
[----:B------:R-:W-:Y:S02]  /*1b00*/  IMAD.U32 R3, RZ, RZ, UR4 ;  /* 0x00000004ff037e24 */ /* 0x000fe4000f8e00ff */
[----:B------:R-:W-:Y:S02]  /*1b10*/  IMAD.U32 R2, RZ, RZ, UR5 ;  /* 0x00000005ff027e24 */ /* 0x000fe4000f8e00ff */
[----:B------:R-:W-:-:S02]  /*1b20*/  IMAD.U32 R5, RZ, RZ, UR4 ;  /* 0x00000004ff057e24 */ /* 0x000fc4000f8e00ff */
[----:B------:R-:W-:-:S07]  /*1b30*/  IMAD.U32 R4, RZ, RZ, UR5 ;  /* 0x00000005ff047e24 */ /* 0x000fce000f8e00ff */
.L_x_118:
[----:B------:R-:W-:-:S06]  /*1b40*/  IMAD R19, R18, 0x4, R1 ;  /* 0x0000000412137824 */ /* 0x000fcc00078e0201 */
[----:B------:R-:W5:Y:S01]  /*1b50*/  LDL R19, [R19+0x4] ;  /* 0x0000040013137983 */ /* 0x000f620000100800 */
[----:B------:R-:W-:Y:S01]  /*1b60*/  IMAD.SHL.U32 R20, R18, 0x20, RZ ;  /* 0x0000002012147824 */ /* 0x000fe200078e00ff */
[----:B------:R-:W-:-:S06]  /*1b70*/  UMOV UR4, URZ ;  /* 0x000000ff00047c82 */ /* 0x000fcc0008000000 */
.L_x_117:
        /* <DEDUP_REMOVED lines=8> */
[----:B------:R-:W3:Y:S04]  /*1c00*/  @P1 LDG.E R26, desc[UR6][R12.64+0x24] ;  /* 0x000024060c1a1981 */ /* 0x000ee8000c1e1900 */
[----:B------:R-:W4:Y:S04]  /*1c10*/  @P2 LDG.E R28, desc[UR6][R12.64+0x38] ;  /* 0x000038060c1c2981 */ /* 0x000f28000c1e1900 */
[----:B------:R-:W4:Y:S04]  /*1c20*/  @P3 LDG.E R21, desc[UR6][R12.64+0x4c] ;  /* 0x00004c060c153981 */ /* 0x000f28000c1e1900 */
[----:B------:R-:W4:Y:S04]  /*1c30*/  @!P0 LDG.E R23, desc[UR6][R12.64+0x4] ;  /* 0x000004060c178981 */ /* 0x000f28000c1e1900 */
[----:B------:R-:W4:Y:S01]  /*1c40*/  @P2 LDG.E R25, desc[UR6][R12.64+0x28] ;  /* 0x000028060c192981 */ /* 0x000f22000c1e1900 */
[----:B--2---:R-:W-:-:S03]  /*1c50*/  @!P0 LOP3.LUT R3, R3, R22, RZ, 0x3c, !PT ;  /* 0x0000001603038212 */ /* 0x004fc600078e3cff */
[----:B------:R-:W2:Y:S01]  /*1c60*/  @P4 LDG.E R22, desc[UR6][R12.64+0x60] ;  /* 0x000060060c164981 */ /* 0x000ea2000c1e1900 */
[----:B---3--:R-:W-:-:S03]  /*1c70*/  @P1 LOP3.LUT R3, R3, R26, RZ, 0x3c, !PT ;  /* 0x0000001a03031212 */ /* 0x008fc600078e3cff */
[----:B------:R-:W3:Y:S01]  /*1c80*/  @P5 LDG.E R26, desc[UR6][R12.64+0x74] ;  /* 0x000074060c1a5981 */ /* 0x000ee2000c1e1900 */
[----:B----4-:R-:W-:-:S04]  /*1c90*/  @P2 LOP3.LUT R3, R3, R28, RZ, 0x3c, !PT ;  /* 0x0000001c03032212 */ /* 0x010fc800078e3cff */
[----:B------:R-:W-:Y:S02]  /*1ca0*/  @P3 LOP3.LUT R3, R3, R21, RZ, 0x3c, !PT ;  /* 0x0000001503033212 */ /* 0x000fe400078e3cff */
[----:B------:R-:W4:Y:S01]  /*1cb0*/  @!P0 LDG.E R21, desc[UR6][R12.64] ;  /* 0x000000060c158981 */ /* 0x000f22000c1e1900 */
[----:B------:R-:W-:-:S03]  /*1cc0*/  @!P0 LOP3.LUT R4, R4, R23, RZ, 0x3c, !PT ;  /* 0x0000001704048212 */ /* 0x000fc600078e3cff */
[----:B------:R-:W3:Y:S01]  /*1cd0*/  @P1 LDG.E R23, desc[UR6][R12.64+0x14] ;  /* 0x000014060c171981 */ /* 0x000ee2000c1e1900 */
[----:B--2---:R-:W-:-:S03]  /*1ce0*/  @P4 LOP3.LUT R3, R3, R22, RZ, 0x3c, !PT ;  /* 0x0000001603034212 */ /* 0x004fc600078e3cff */
[----:B------:R-:W2:Y:S01]  /*1cf0*/  @!P0 LDG.E R22, desc[UR6][R12.64+0x8] ;  /* 0x000008060c168981 */ /* 0x000ea2000c1e1900 */
[----:B----4-:R-:W-:-:S03]  /*1d00*/  @!P0 LOP3.LUT R8, R8, R21, RZ, 0x3c, !PT ;  /* 0x0000001508088212 */ /* 0x010fc600078e3cff */
[----:B------:R-:W4:Y:S01]  /*1d10*/  @!P0 LDG.E R21, desc[UR6][R12.64+0xc] ;  /* 0x00000c060c158981 */ /* 0x000f22000c1e1900 */
[----:B---3--:R-:W-:-:S03]  /*1d20*/  @P1 LOP3.LUT R8, R8, R23, RZ, 0x3c, !PT ;  /* 0x0000001708081212 */ /* 0x008fc600078e3cff */
[----:B------:R-:W3:Y:S01]  /*1d30*/  @P1 LDG.E R23, desc[UR6][R12.64+0x20] ;  /* 0x000020060c171981 */ /* 0x000ee2000c1e1900 */
[----:B--2---:R-:W-:-:S03]  /*1d40*/  @!P0 LOP3.LUT R5, R5, R22, RZ, 0x3c, !PT ;  /* 0x0000001605058212 */ /* 0x004fc600078e3cff */
[----:B------:R-:W2:Y:S01]  /*1d50*/  @P1 LDG.E R22, desc[UR6][R12.64+0x1c] ;  /* 0x00001c060c161981 */ /* 0x000ea2000c1e1900 */
[----:B----4-:R-:W-:-:S03]  /*1d60*/  @!P0 LOP3.LUT R2, R2, R21, RZ, 0x3c, !PT ;  /* 0x0000001502028212 */ /* 0x010fc600078e3cff */
[----:B------:R-:W4:Y:S01]  /*1d70*/  @P1 LDG.E R21, desc[UR6][R12.64+0x18] ;  /* 0x000018060c151981 */ /* 0x000f22000c1e1900 */
[----:B---3--:R-:W-:-:S03]  /*1d80*/  @P1 LOP3.LUT R2, R2, R23, RZ, 0x3c, !PT ;  /* 0x0000001702021212 */ /* 0x008fc600078e3cff */
[----:B------:R-:W3:Y:S01]  /*1d90*/  @P2 LDG.E R23, desc[UR6][R12.64+0x34] ;  /* 0x000034060c172981 */ /* 0x000ee2000c1e1900 */
[----:B--2---:R-:W-:-:S03]  /*1da0*/  @P1 LOP3.LUT R5, R5, R22, RZ, 0x3c, !PT ;  /* 0x0000001605051212 */ /* 0x004fc600078e3cff */
[----:B------:R-:W2:Y:S01]  /*1db0*/  @P2 LDG.E R22, desc[UR6][R12.64+0x30] ;  /* 0x000030060c162981 */ /* 0x000ea2000c1e1900 */
[----:B----4-:R-:W-:-:S03]  /*1dc0*/  @P1 LOP3.LUT R4, R4, R21, RZ, 0x3c, !PT ;  /* 0x0000001504041212 */ /* 0x010fc600078e3cff */
[----:B------:R-:W4:Y:S01]  /*1dd0*/  @P2 LDG.E R21, desc[UR6][R12.64+0x2c] ;  /* 0x00002c060c152981 */ /* 0x000f22000c1e1900 */
[----:B------:R-:W-:Y:S02]  /*1de0*/  @P2 LOP3.LUT R8, R8, R25, RZ, 0x3c, !PT ;  /* 0x0000001908082212 */ /* 0x000fe400078e3cff */
[----:B---3--:R-:W-:Y:S01]  /*1df0*/  @P2 LOP3.LUT R2, R2, R23, RZ, 0x3c, !PT ;  /* 0x0000001702022212 */ /* 0x008fe200078e3cff */
[----:B------:R-:W3:Y:S04]  /*1e00*/  @P3 LDG.E R25, desc[UR6][R12.64+0x3c] ;  /* 0x00003c060c193981 */ /* 0x000ee8000c1e1900 */
[----:B------:R-:W3:Y:S01]  /*1e10*/  @P3 LDG.E R23, desc[UR6][R12.64+0x48] ;  /* 0x000048060c173981 */ /* 0x000ee2000c1e1900 */
[----:B--2---:R-:W-:-:S03]  /*1e20*/  @P2 LOP3.LUT R5, R5, R22, RZ, 0x3c, !PT ;  /* 0x0000001605052212 */ /* 0x004fc600078e3cff */
[----:B------:R-:W2:Y:S01]  /*1e30*/  @P3 LDG.E R22, desc[UR6][R12.64+0x44] ;  /* 0x000044060c163981 */ /* 0x000ea2000c1e1900 */
[----:B----4-:R-:W-:-:S03]  /*1e40*/  @P2 LOP3.LUT R4, R4, R21, RZ, 0x3c, !PT ;  /* 0x0000001504042212 */ /* 0x010fc600078e3cff */
[----:B------:R-:W4:Y:S01]  /*1e50*/  @P3 LDG.E R21, desc[UR6][R12.64+0x40] ;  /* 0x000040060c153981 */ /* 0x000f22000c1e1900 */
[----:B---3--:R-:W-:-:S03]  /*1e60*/  @P3 LOP3.LUT R8, R8, R25, RZ, 0x3c, !PT ;  /* 0x0000001908083212 */ /* 0x008fc600078e3cff */
[----:B------:R-:W3:Y:S01]  /*1e70*/  @P4 LDG.E R25, desc[UR6][R12.64+0x50] ;  /* 0x000050060c194981 */ /* 0x000ee2000c1e1900 */
[----:B------:R-:W-:-:S03]  /*1e80*/  @P3 LOP3.LUT R2, R2, R23, RZ, 0x3c, !PT ;  /* 0x0000001702023212 */ /* 0x000fc600078e3cff */
        /* <DEDUP_REMOVED lines=13> */
[----:B------:R-:W-:Y:S02]  /*1f60*/  @P5 LOP3.LUT R3, R3, R26, RZ, 0x3c, !PT ;  /* 0x0000001a03035212 */ /* 0x000fe400078e3cff */
[----:B---3--:R-:W-:Y:S01]  /*1f70*/  @P5 LOP3.LUT R8, R8, R25, RZ, 0x3c, !PT ;  /* 0x0000001908085212 */ /* 0x008fe200078e3cff */
[----:B------:R-:W3:Y:S01]  /*1f80*/  @P6 LDG.E R26, desc[UR6][R12.64+0x88] ;  /* 0x000088060c1a6981 */ /* 0x000ee2000c1e1900 */
[----:B------:R-:W-:-:S03]  /*1f90*/  @P5 LOP3.LUT R2, R2, R23, RZ, 0x3c, !PT ;  /* 0x0000001702025212 */ /* 0x000fc600078e3cff */
[----:B------:R-:W3:Y:S04]  /*1fa0*/  @P6 LDG.E R25, desc[UR6][R12.64+0x78] ;  /* 0x000078060c196981 */ /* 0x000ee8000c1e1900 */
[----:B------:R-:W3:Y:S01]  /*1fb0*/  @P6 LDG.E R23, desc[UR6][R12.64+0x84] ;  /* 0x000084060c176981 */ /* 0x000ee2000c1e1900 */
[----:B--2---:R-:W-:-:S03]  /*1fc0*/  @P5 LOP3.LUT R5, R5, R22, RZ, 0x3c, !PT ;  /* 0x0000001605055212 */ /* 0x004fc600078e3cff */
[----:B------:R-:W2:Y:S01]  /*1fd0*/  @P6 LDG.E R22, desc[UR6][R12.64+0x80] ;  /* 0x000080060c166981 */ /* 0x000ea2000c1e1900 */
[----:B----4-:R-:W-:-:S03]  /*1fe0*/  @P5 LOP3.LUT R4, R4, R21, RZ, 0x3c, !PT ;  /* 0x0000001504045212 */ /* 0x010fc600078e3cff */
[----:B------:R-:W4:Y:S01]  /*1ff0*/  @P6 LDG.E R21, desc[UR6][R12.64+0x7c] ;  /* 0x00007c060c156981 */ /* 0x000f22000c1e1900 */
[----:B------:R-:W-:Y:S02]  /*2000*/  LOP3.LUT P0, RZ, R24, 0x80, RZ, 0xc0, !PT ;  /* 0x0000008018ff7812 */ /* 0x000fe4000780c0ff */
[----:B---3--:R-:W-:Y:S02]  /*2010*/  @P6 LOP3.LUT R3, R3, R26, RZ, 0x3c, !PT ;  /* 0x0000001a03036212 */ /* 0x008fe400078e3cff */
[----:B------:R-:W-:Y:S02]  /*2020*/  @P6 LOP3.LUT R8, R8, R25, RZ, 0x3c, !PT ;  /* 0x0000001908086212 */ /* 0x000fe400078e3cff */
[----:B------:R-:W-:-:S07]  /*2030*/  @P6 LOP3.LUT R2, R2, R23, RZ, 0x3c, !PT ;  /* 0x0000001702026212 */ /* 0x000fce00078e3cff */
[----:B------:R-:W3:Y:S04]  /*2040*/  @P0 LDG.E R25, desc[UR6][R12.64+0x8c] ;  /* 0x00008c060c190981 */ /* 0x000ee8000c1e1900 */
[----:B------:R-:W3:Y:S04]  /*2050*/  @P0 LDG.E R23, desc[UR6][R12.64+0x98] ;  /* 0x000098060c170981 */ /* 0x000ee8000c1e1900 */
[----:B------:R-:W3:Y:S01]  /*2060*/  @P0 LDG.E R26, desc[UR6][R12.64+0x9c] ;  /* 0x00009c060c1a0981 */ /* 0x000ee2000c1e1900 */
[----:B--2---:R-:W-:-:S03]  /*2070*/  @P6 LOP3.LUT R5, R5, R22, RZ, 0x3c, !PT ;  /* 0x0000001605056212 */ /* 0x004fc600078e3cff */
[----:B------:R-:W2:Y:S01]  /*2080*/  @P0 LDG.E R22, desc[UR6][R12.64+0x94] ;  /* 0x000094060c160981 */ /* 0x000ea2000c1e1900 */
[----:B----4-:R-:W-:-:S03]  /*2090*/  @P6 LOP3.LUT R4, R4, R21, RZ, 0x3c, !PT ;  /* 0x0000001504046212 */ /* 0x010fc600078e3cff */
[----:B------:R-:W4:Y:S01]  /*20a0*/  @P0 LDG.E R21, desc[UR6][R12.64+0x90] ;  /* 0x000090060c150981 */ /* 0x000f22000c1e1900 */
[----:B---3--:R-:W-:Y:S02]  /*20b0*/  @P0 LOP3.LUT R8, R8, R25, RZ, 0x3c, !PT ;  /* 0x0000001908080212 */ /* 0x008fe400078e3cff */
[----:B------:R-:W-:Y:S02]  /*20c0*/  @P0 LOP3.LUT R2, R2, R23, RZ, 0x3c, !PT ;  /* 0x0000001702020212 */ /* 0x000fe400078e3cff */
[----:B------:R-:W-:Y:S02]  /*20d0*/  @P0 LOP3.LUT R3, R3, R26, RZ, 0x3c, !PT ;  /* 0x0000001a03030212 */ /* 0x000fe400078e3cff */
[----:B--2---:R-:W-:Y:S02]  /*20e0*/  @P0 LOP3.LUT R5, R5, R22, RZ, 0x3c, !PT ;  /* 0x0000001605050212 */ /* 0x004fe400078e3cff */
[----:B----4-:R-:W-:Y:S02]  /*20f0*/  @P0 LOP3.LUT R4, R4, R21, RZ, 0x3c, !PT ;  /* 0x0000001504040212 */ /* 0x010fe400078e3cff */
[----:B------:R-:W-:-:S13]  /*2100*/  R2P PR, R24.B1, 0x7f ;  /* 0x0000007f18007804 */ /* 0x000fda0000001000 */
[----:B------:R-:W2:Y:S04]  /*2110*/  @P0 LDG.E R21, desc[UR6][R12.64+0xa0] ;  /* 0x0000a0060c150981 */ /* 0x000ea8000c1e1900 */
[----:B------:R-:W3:Y:S04]  /*2120*/  @P0 LDG.E R22, desc[UR6][R12.64+0xa8] ;  /* 0x0000a8060c160981 */ /* 0x000ee8000c1e1900 */
[----:B------:R-:W4:Y:S04]  /*2130*/  @P0 LDG.E R23, desc[UR6][R12.64+0xac] ;  /* 0x0000ac060c170981 */ /* 0x000f28000c1e1900 */
        /* <DEDUP_REMOVED lines=10> */
[----:B------:R-:W-:Y:S02]  /*21e0*/  @P1 LOP3.LUT R8, R8, R25, RZ, 0x3c, !PT ;  /* 0x0000001908081212 */ /* 0x000fe400078e3cff */
[----:B---3--:R-:W-:Y:S01]  /*21f0*/  @P0 LOP3.LUT R3, R3, R22, RZ, 0x3c, !PT ;  /* 0x0000001603030212 */ /* 0x008fe200078e3cff */
[----:B------:R-:W3:Y:S01]  /*2200*/  @P3 LDG.E R25, desc[UR6][R12.64+0xdc] ;  /* 0x0000dc060c193981 */ /* 0x000ee2000c1e1900 */
[----:B------:R-:W-:-:S03]  /*2210*/  LOP3.LUT P0, RZ, R24, 0x8000, RZ, 0xc0, !PT ;  /* 0x0000800018ff7812 */ /* 0x000fc6000780c0ff */
[----:B------:R-:W3:Y:S01]  /*2220*/  @P1 LDG.E R22, desc[UR6][R12.64+0xc4] ;  /* 0x0000c4060c161981 */ /* 0x000ee2000c1e1900 */
[----:B----4-:R-:W-:-:S03]  /*2230*/  @P2 LOP3.LUT R8, R8, R23, RZ, 0x3c, !PT ;  /* 0x0000001708082212 */ /* 0x010fc600078e3cff */
[----:B------:R-:W4:Y:S04]  /*2240*/  @P2 LDG.E R23, desc[UR6][R12.64+0xcc] ;  /* 0x0000cc060c172981 */ /* 0x000f28000c1e1900 */
[----:B------:R-:W4:Y:S01]  /*2250*/  @P2 LDG.E R24, desc[UR6][R12.64+0xd0] ;  /* 0x0000d0060c182981 */ /* 0x000f22000c1e1900 */
[----:B--2---:R-:W-:-:S03]  /*2260*/  @P1 LOP3.LUT R4, R4, R21, RZ, 0x3c, !PT ;  /* 0x0000001504041212 */ /* 0x004fc600078e3cff */
[----:B------:R-:W2:Y:S01]  /*2270*/  @P1 LDG.E R21, desc[UR6][R12.64+0xc0] ;  /* 0x0000c0060c151981 */ /* 0x000ea2000c1e1900 */
[----:B------:R-:W-:Y:S02]  /*2280*/  @P1 LOP3.LUT R5, R5, R26, RZ, 0x3c, !PT ;  /* 0x0000001a05051212 */ /* 0x000fe400078e3cff */
[----:B---3--:R-:W-:Y:S01]  /*2290*/  @P1 LOP3.LUT R3, R3, R22, RZ, 0x3c, !PT ;  /* 0x0000001603031212 */ /* 0x008fe200078e3cff */
[----:B------:R-:W3:Y:S01]  /*22a0*/  @P0 LDG.E R26, desc[UR6][R12.64+0x13c] ;  /* 0x00013c060c1a0981 */ /* 0x000ee2000c1e1900 */
[----:B------:R-:W-:-:S03]  /*22b0*/  @P3 LOP3.LUT R8, R8, R25, RZ, 0x3c, !PT ;  /* 0x0000001908083212 */ /* 0x000fc600078e3cff */
[----:B------:R-:W3:Y:S01]  /*22c0*/  @P2 LDG.E R22, desc[UR6][R12.64+0xd8] ;  /* 0x0000d8060c162981 */ /* 0x000ee2000c1e1900 */
[----:B----4-:R-:W-:Y:S02]  /*22d0*/  @P2 LOP3.LUT R4, R4, R23, RZ, 0x3c, !PT ;  /* 0x0000001704042212 */ /* 0x010fe400078e3cff */
[----:B------:R-:W-:Y:S01]  /*22e0*/  @P2 LOP3.LUT R5, R5, R24, RZ, 0x3c, !PT ;  /* 0x0000001805052212 */ /* 0x000fe200078e3cff */
        /* <DEDUP_REMOVED lines=45> */
[----:B------:R-:W-:-:S04]  /*25c0*/  UIADD3 UR4, UPT, UPT, UR4, 0x10, URZ ;  /* 0x0000001004047890 */ /* 0x000fc8000fffe0ff */
[----:B------:R-:W-:Y:S01]  /*25d0*/  UISETP.NE.AND UP0, UPT, UR4, 0x20, UPT ;  /* 0x000000200400788c */ /* 0x000fe2000bf05270 */
[----:B---3--:R-:W-:-:S04]  /*25e0*/  @P6 LOP3.LUT R3, R3, R22, RZ, 0x3c, !PT ;  /* 0x0000001603036212 */ /* 0x008fc800078e3cff */
[----:B------:R-:W-:Y:S02]  /*25f0*/  @P0 LOP3.LUT R3, R3, R26, RZ, 0x3c, !PT ;  /* 0x0000001a03030212 */ /* 0x000fe400078e3cff */
[----:B----4-:R-:W-:Y:S02]  /*2600*/  @P0 LOP3.LUT R4, R4, R23, RZ, 0x3c, !PT ;  /* 0x0000001704040212 */ /* 0x010fe400078e3cff */
[----:B------:R-:W-:Y:S02]  /*2610*/  @P0 LOP3.LUT R5, R5, R24, RZ, 0x3c, !PT ;  /* 0x0000001805050212 */ /* 0x000fe400078e3cff */
[----:B--2---:R-:W-:-:S04]  /*2620*/  @P6 LOP3.LUT R2, R2, R21, RZ, 0x3c, !PT ;  /* 0x0000001502026212 */ /* 0x004fc800078e3cff */
[----:B------:R-:W-:Y:S01]  /*2630*/  @P0 LOP3.LUT R2, R2, R25, RZ, 0x3c, !PT ;  /* 0x0000001902020212 */ /* 0x000fe200078e3cff */
[----:B------:R-:W-:Y:S06]  /*2640*/  BRA.U UP0, `(.L_x_117) ;  /* 0xfffffff5004c7547 */ /* 0x000fec000b83ffff */
[----:B------:R-:W-:-:S05]  /*2650*/  VIADD R18, R18, 0x1 ;  /* 0x0000000112127836 */ /* 0x000fca0000000000 */
[----:B------:R-:W-:-:S13]  /*2660*/  ISETP.NE.AND P0, PT, R18, 0x5, PT ;  /* 0x000000051200780c */ /* 0x000fda0003f05270 */
[----:B------:R-:W-:Y:S05]  /*2670*/  @P0 BRA `(.L_x_118) ;  /* 0xfffffff400300947 */ /* 0x000fea000383ffff */
[----:B------:R4:W-:Y:S04]  /*2680*/  STL [R1+0x4], R8 ;  /* 0x0000040801007387 */ /* 0x0009e80000100800 */
[----:B------:R4:W-:Y:S04]  /*2690*/  STL.64 [R1+0x8], R4 ;  /* 0x0000080401007387 */ /* 0x0009e80000100a00 */
[----:B------:R4:W-:Y:S02]  /*26a0*/  STL.64 [R1+0x10], R2 ;  /* 0x0000100201007387 */ /* 0x0009e40000100a00 */
.L_x_112:
[----:B0-----:R-:W-:Y:S05]  /*26b0*/  BSYNC.RECONVERGENT B1 ;  /* 0x0000000000017941 */ /* 0x001fea0003800200 */
.L_x_111:
[C---:B------:R-:W-:Y:S01]  /*26c0*/  ISETP.GT.U32.AND P0, PT, R16.reuse, 0x3, PT ;  /* 0x000000031000780c */ /* 0x040fe20003f04070 */
[----:B------:R-:W-:Y:S01]  /*26d0*/  VIADD R17, R17, 0x1 ;  /* 0x0000000111117836 */ /* 0x000fe20000000000 */
[--C-:B------:R-:W-:Y:S02]  /*26e0*/  SHF.R.U64 R16, R16, 0x2, R9.reuse ;  /* 0x0000000210107819 */ /* 0x100fe40000001209 */
[----:B------:R-:W-:Y:S02]  /*26f0*/  ISETP.GT.U32.AND.EX P0, PT, R9, RZ, PT, P0 ;  /* 0x000000ff0900720c */ /* 0x000fe40003f04100 */
[----:B------:R-:W-:-:S11]  /*2700*/  SHF.R.U32.HI R9, RZ, 0x2, R9 ;  /* 0x00000002ff097819 */ /* 0x000fd60000011609 */
[----:B------:R-:W-:Y:S05]  /*2710*/  @P0 BRA `(.L_x_119) ;  /* 0xffffffd800cc0947 */ /* 0x000fea000383ffff */
.L_x_110:
[----:B0-----:R-:W-:Y:S05]  /*2720*/  BSYNC.RECONVERGENT B0 ;  /* 0x0000000000007941 */ /* 0x001fea0003800200 */
.L_x_109:
[----:B------:R-:W-:Y:S01]  /*2730*/  SHF.R.U32.HI R9, RZ, 0x2, R8 ;  /* 0x00000002ff097819 */ /* 0x000fe20000011608 */
[----:B------:R-:W0:Y:S01]  /*2740*/  LDCU.128 UR8, c[0x0][0x380] ;  /* 0x00007000ff0877ac */ /* 0x000e220008000c00 */
[----:B------:R-:W-:Y:S01]  /*2750*/  IMAD.MOV.U32 R11, RZ, RZ, 0x2f800000 ;  /* 0x2f800000ff0b7424 */ /* 0x000fe200078e00ff */
[----:B------:R0:W-:Y:S01]  /*2760*/  STL [R1+0x4], R4 ;  /* 0x0000040401007387 */ /* 0x0001e20000100800 */
[----:B------:R-:W-:Y:S01]  /*2770*/  LOP3.LUT R9, R9, R8, RZ, 0x3c, !PT ;  /* 0x0000000809097212 */ /* 0x000fe200078e3cff */
[----:B-1234-:R-:W-:Y:S02]  /*2780*/  IMAD.SHL.U32 R8, R3, 0x10, RZ ;  /* 0x0000001003087824 */ /* 0x01efe400078e00ff */
[----:B------:R-:W-:Y:S01]  /*2790*/  IMAD.MOV.U32 R17, RZ, RZ, 0x40000000 ;  /* 0x40000000ff117424 */ /* 0x000fe200078e00ff */
[----:B------:R1:W-:Y:S01]  /*27a0*/  STL.64 [R1+0x18], RZ ;  /* 0x000018ff01007387 */ /* 0x0003e20000100a00 */
[----:B------:R-:W-:-:S03]  /*27b0*/  IMAD.SHL.U32 R10, R9, 0x2, RZ ;  /* 0x00000002090a7824 */ /* 0x000fc600078e00ff */
[----:B------:R1:W-:Y:S02]  /*27c0*/  STL [R1+0x20], RZ ;  /* 0x000020ff01007387 */ /* 0x0003e40000100800 */
[----:B------:R-:W-:Y:S01]  /*27d0*/  LOP3.LUT R8, R9, R10, R8, 0x96, !PT ;  /* 0x0000000a09087212 */ /* 0x000fe200078e9608 */
[----:B------:R-:W-:Y:S01]  /*27e0*/  IMAD.MOV.U32 R10, RZ, RZ, R5 ;  /* 0x000000ffff0a7224 */ /* 0x000fe200078e0005 */
[----:B------:R1:W-:Y:S02]  /*27f0*/  STL.64 [R1+0x28], RZ ;  /* 0x000028ff01007387 */ /* 0x0003e40000100a00 */
[----:B------:R-:W-:Y:S01]  /*2800*/  LOP3.LUT R9, R8, R3, RZ, 0x3c, !PT ;  /* 0x0000000308097212 */ /* 0x000fe200078e3cff */
[----:B------:R-:W-:Y:S01]  /*2810*/  IMAD.MOV.U32 R8, RZ, RZ, R3 ;  /* 0x000000ffff087224 */ /* 0x000fe200078e0003 */
[----:B0-----:R-:W-:Y:S02]  /*2820*/  LEA R12, P0, R7, UR8, 0x2 ;  /* 0x00000008070c7c11 */ /* 0x001fe4000f8010ff */
[----:B------:R-:W-:-:S02]  /*2830*/  IADD3 R6, PT, PT, R6, 0x587c5, R9 ;  /* 0x000587c506067810 */ /* 0x000fc40007ffe009 */
[----:B------:R-:W-:Y:S01]  /*2840*/  LEA.HI.X R13, R7, UR9, R0, 0x2, P0 ;  /* 0x00000009070d7c11 */ /* 0x000fe200080f1400 */
[----:B------:R1:W-:Y:S01]  /*2850*/  STL.64 [R1+0x10], R8 ;  /* 0x0000100801007387 */ /* 0x0003e20000100a00 */
[----:B------:R-:W-:Y:S02]  /*2860*/  I2FP.F32.U32 R6, R6 ;  /* 0x0000000600067245 */ /* 0x000fe40000201000 */
[----:B------:R-:W-:-:S03]  /*2870*/  IADD3 R7, P1, PT, R14, R7, RZ ;  /* 0x000000070e077210 */ /* 0x000fc60007f3e0ff */
[----:B------:R-:W-:Y:S01]  /*2880*/  FFMA R6, R6, R11, 1.1641532182693481445e-10 ;  /* 0x2f00000006067423 */ /* 0x000fe2000000000b */
[----:B------:R-:W-:Y:S01]  /*2890*/  IMAD.MOV.U32 R11, RZ, RZ, R2 ;  /* 0x000000ffff0b7224 */ /* 0x000fe200078e0002 */
[----:B------:R-:W-:Y:S01]  /*28a0*/  ISETP.GE.U32.AND P0, PT, R7, UR10, PT ;  /* 0x0000000a07007c0c */ /* 0x000fe2000bf06070 */
[----:B------:R-:W-:Y:S02]  /*28b0*/  IMAD.X R0, RZ, RZ, R0, P1 ;  /* 0x000000ffff007224 */ /* 0x000fe400008e0600 */
[----:B------:R-:W-:Y:S01]  /*28c0*/  FFMA R3, R6, R17, -1 ;  /* 0xbf80000006037423 */ /* 0x000fe20000000011 */
[----:B------:R1:W-:Y:S02]  /*28d0*/  STL.64 [R1+0x8], R10 ;  /* 0x0000080a01007387 */ /* 0x0003e40000100a00 */
[----:B------:R-:W-:Y:S02]  /*28e0*/  ISETP.GE.U32.AND.EX P0, PT, R0, UR11, PT, P0 ;  /* 0x0000000b00007c0c */ /* 0x000fe4000bf06100 */
[----:B------:R1:W-:Y:S11]  /*28f0*/  STG.E desc[UR6][R12.64], R3 ;  /* 0x000000030c007986 */ /* 0x0003f6000c101906 */
[----:B------:R-:W-:Y:S05]  /*2900*/  @!P0 BRA `(.L_x_120) ;  /* 0xffffffd400f88947 */ /* 0x000fea000383ffff */
[----:B------:R-:W-:Y:S05]  /*2910*/  EXIT ;  /* 0x000000000000794d */ /* 0x000fea0003800000 */
.L_x_121:
        /* <DEDUP_REMOVED lines=14> */
.L_x_157:


//--------------------- .text._Z21convert_and_normalizePKhPfi --------------------------
	.section	.text._Z21convert_and_normalizePKhPfi,"ax",@progbits
	.align	128
        .global         _Z21convert_and_normalizePKhPfi
        .type           _Z21convert_and_normalizePKhPfi,@function
        .size           _Z21convert_and_normalizePKhPfi,(.L_x_150 - _Z21convert_and_normalizePKhPfi)
        .other          _Z21convert_and_normalizePKhPfi,@"STO_CUDA_ENTRY STV_DEFAULT"
_Z21convert_and_normalizePKhPfi:
.text._Z21convert_and_normalizePKhPfi:
        /* <DEDUP_REMOVED lines=12> */
[----:B------:R-:W-:Y:S01]  /*00c0*/  ISETP.NE.U32.AND P2, PT, R4, RZ, PT ;  /* 0x000000ff0400720c */ /* 0x000fe20003f45070 */
[----:B------:R-:W-:Y:S01]  /*00d0*/  IMAD.MOV R11, RZ, RZ, -R4 ;  /* 0x000000ffff0b7224 */ /* 0x000fe200078e0a04 */
[----:B------:R-:W1:Y:S01]  /*00e0*/  LDCU.64 UR4, c[0x0][0x358] ;  /* 0x00006b00ff0477ac */ /* 0x000e620008000a00 */
[----:B------:R-:W-:Y:S01]  /*00f0*/  BSSY.RECONVERGENT B0, `(.L_x_122) ;  /* 0x0000034000007945 */ /* 0x000fe20003800200 */
[C---:B------:R-:W-:Y:S02]  /*0100*/  ISETP.GE.AND P0, PT, R0.reuse, UR6, PT ;  /* 0x0000000600007c0c */ /* 0x040fe4000bf06270 */
[----:B------:R-:W-:Y:S01]  /*0110*/  VIMNMX R7, PT, PT, R0, UR6, !PT ;  /* 0x0000000600077c48 */ /* 0x000fe2000ffe0100 */
[----:B------:R-:W2:Y:S01]  /*0120*/  LDCU.64 UR6, c[0x0][0x380] ;  /* 0x00007000ff0677ac */ /* 0x000ea20008000a00 */
[----:B------:R-:W-:-:S04]  /*0130*/  SEL R9, RZ, 0x1, P0 ;  /* 0x00000001ff097807 */ /* 0x000fc80000000000 */
[----:B------:R-:W-:Y:S01]  /*0140*/  IADD3 R7, PT, PT, R7, -R0, -R9 ;  /* 0x8000000007077210 */ /* 0x000fe20007ffe809 */
[----:B0-----:R-:W0:Y:S02]  /*0150*/  MUFU.RCP R6, R6 ;  /* 0x0000000600067308 */ /* 0x001e240000001000 */
[----:B0-----:R-:W-:-:S06]  /*0160*/  VIADD R2, R6, 0xffffffe ;  /* 0x0ffffffe06027836 */ /* 0x001fcc0000000000 */
[----:B------:R0:W3:Y:S02]  /*0170*/  F2I.FTZ.U32.TRUNC.NTZ R3, R2 ;  /* 0x0000000200037305 */ /* 0x0000e4000021f000 */
[----:B0-----:R-:W-:Y:S02]  /*0180*/  IMAD.MOV.U32 R2, RZ, RZ, RZ ;  /* 0x000000ffff027224 */ /* 0x001fe400078e00ff */
[----:B---3--:R-:W-:-:S04]  /*0190*/  IMAD R11, R11, R3, RZ ;  /* 0x000000030b0b7224 */ /* 0x008fc800078e02ff */
[----:B------:R-:W-:-:S06]  /*01a0*/  IMAD.HI.U32 R6, R3, R11, R2 ;  /* 0x0000000b03067227 */ /* 0x000fcc00078e0002 */
[----:B------:R-:W-:-:S05]  /*01b0*/  IMAD.HI.U32 R6, R6, R7, RZ ;  /* 0x0000000706067227 */ /* 0x000fca00078e00ff */
[----:B------:R-:W-:-:S05]  /*01c0*/  IADD3 R0, PT, PT, -R6, RZ, RZ ;  /* 0x000000ff06007210 */ /* 0x000fca0007ffe1ff */
[----:B------:R-:W-:-:S05]  /*01d0*/  IMAD R7, R4, R0, R7 ;  /* 0x0000000004077224 */ /* 0x000fca00078e0207 */
[----:B------:R-:W-:-:S13]  /*01e0*/  ISETP.GE.U32.AND P0, PT, R7, R4, PT ;  /* 0x000000040700720c */ /* 0x000fda0003f06070 */
[----:B------:R-:W-:Y:S02]  /*01f0*/  @P0 IMAD.IADD R7, R7, 0x1, -R4 ;  /* 0x0000000107070824 */ /* 0x000fe400078e0a04 */
[----:B------:R-:W-:-:S03]  /*0200*/  @P0 VIADD R6, R6, 0x1 ;  /* 0x0000000106060836 */ /* 0x000fc60000000000 */
[----:B------:R-:W-:-:S13]  /*0210*/  ISETP.GE.U32.AND P1, PT, R7, R4, PT ;  /* 0x000000040700720c */ /* 0x000fda0003f26070 */
[----:B------:R-:W-:Y:S01]  /*0220*/  @P1 VIADD R6, R6, 0x1 ;  /* 0x0000000106061836 */ /* 0x000fe20000000000 */
[----:B------:R-:W-:-:S05]  /*0230*/  @!P2 LOP3.LUT R6, RZ, R4, RZ, 0x33, !PT ;  /* 0x00000004ff06a212 */ /* 0x000fca00078e33ff */
[----:B------:R-:W-:Y:S02]  /*0240*/  IMAD.IADD R9, R9, 0x1, R6 ;  /* 0x0000000109097824 */ /* 0x000fe400078e0206 */
[----:B------:R-:W-:-:S03]  /*0250*/  HFMA2 R6, -RZ, RZ, 3.748046875, 0 ;  /* 0x437f0000ff067431 */ /* 0x000fc600000001ff */
[----:B------:R-:W-:-:S04]  /*0260*/  LOP3.LUT R0, R9, 0x3, RZ, 0xc0, !PT ;  /* 0x0000000309007812 */ /* 0x000fc800078ec0ff */
[----:B------:R-:W-:-:S13]  /*0270*/  ISETP.NE.AND P0, PT, R0, 0x3, PT ;  /* 0x000000030000780c */ /* 0x000fda0003f05270 */
[----:B-12---:R-:W-:Y:S05]  /*0280*/  @!P0 BRA `(.L_x_123) ;  /* 0x0000000000688947 */ /* 0x006fea0003800000 */
[----:B------:R-:W0:Y:S01]  /*0290*/  LDC.64 R14, c[0x0][0x388] ;  /* 0x0000e200ff0e7b82 */ /* 0x000e220000000a00 */
[----:B------:R-:W-:-:S05]  /*02a0*/  VIADD R0, R9, 0x1 ;  /* 0x0000000109007836 */ /* 0x000fca0000000000 */
[----:B------:R-:W-:-:S05]  /*02b0*/  LOP3.LUT R0, R0, 0x3, RZ, 0xc0, !PT ;  /* 0x0000000300007812 */ /* 0x000fca00078ec0ff */
[----:B------:R-:W-:-:S07]  /*02c0*/  IMAD.MOV R12, RZ, RZ, -R0 ;  /* 0x000000ffff0c7224 */ /* 0x000fce00078e0a00 */
.L_x_126:
[----:B-1----:R-:W-:-:S04]  /*02d0*/  IADD3 R10, P0, PT, R5, UR6, RZ ;  /* 0x00000006050a7c10 */ /* 0x002fc8000ff1e0ff */
[----:B------:R-:W-:-:S05]  /*02e0*/  LEA.HI.X.SX32 R11, R5, UR7, 0x1, P0 ;  /* 0x00000007050b7c11 */ /* 0x000fca00080f0eff */
[----:B------:R0:W2:Y:S01]  /*02f0*/  LDG.E.U8 R3, desc[UR4][R10.64] ;  /* 0x000000040a037981 */ /* 0x0000a2000c1e1100 */
[----:B------:R-:W-:Y:S01]  /*0300*/  IMAD.MOV.U32 R7, RZ, RZ, 0x3b808081 ;  /* 0x3b808081ff077424 */ /* 0x000fe200078e00ff */
[----:B------:R-:W-:Y:S01]  /*0310*/  BSSY.RECONVERGENT B1, `(.L_x_124) ;  /* 0x000000e000017945 */ /* 0x000fe20003800200 */
[----:B------:R-:W-:Y:S02]  /*0320*/  VIADD R12, R12, 0x1 ;  /* 0x000000010c0c7836 */ /* 0x000fe40000000000 */
[----:B------:R-:W-:-:S03]  /*0330*/  FFMA R0, R7, -R6, 1 ;  /* 0x3f80000007007423 */ /* 0x000fc60000000806 */
[----:B------:R-:W-:Y:S01]  /*0340*/  ISETP.NE.AND P2, PT, R12, RZ, PT ;  /* 0x000000ff0c00720c */ /* 0x000fe20003f45270 */
[----:B------:R-:W-:Y:S01]  /*0350*/  FFMA R0, R0, R7, 0.0039215688593685626984 ;  /* 0x3b80808100007423 */ /* 0x000fe20000000007 */
[----:B0-----:R-:W-:Y:S01]  /*0360*/  IMAD.WIDE R10, R5, 0x4, R14 ;  /* 0x00000004050a7825 */ /* 0x001fe200078e020e */
[----:B--2---:R-:W-:-:S04]  /*0370*/  I2FP.F32.U32 R3, R3 ;  /* 0x0000000300037245 */ /* 0x004fc80000201000 */
[----:B------:R-:W0:Y:S01]  /*0380*/  FCHK P0, R3, 255 ;  /* 0x437f000003007902 */ /* 0x000e220000000000 */
[----:B------:R-:W-:-:S04]  /*0390*/  FFMA R2, R3, R0, RZ ;  /* 0x0000000003027223 */ /* 0x000fc800000000ff */
[----:B------:R-:W-:-:S04]  /*03a0*/  FFMA R7, R2, -255, R3 ;  /* 0xc37f000002077823 */ /* 0x000fc80000000003 */
[----:B------:R-:W-:Y:S01]  /*03b0*/  FFMA R7, R0, R7, R2 ;  /* 0x0000000700077223 */ /* 0x000fe20000000002 */
[----:B0-----:R-:W-:Y:S06]  /*03c0*/  @!P0 BRA `(.L_x_125) ;  /* 0x0000000000088947 */ /* 0x001fec0003800000 */
[----:B------:R-:W-:-:S07]  /*03d0*/  MOV R2, 0x3f0 ;  /* 0x000003f000027802 */ /* 0x000fce0000000f00 */
[----:B------:R-:W-:Y:S05]  /*03e0*/  CALL.REL.NOINC `($__internal_2_$__cuda_sm3x_div_rn_noftz_f32_slowpath) ;  /* 0x0000000400747944 */ /* 0x000fea0003c00000 */
.L_x_125:
[----:B------:R-:W-:Y:S05]  /*03f0*/  BSYNC.RECONVERGENT B1 ;  /* 0x0000000000017941 */ /* 0x000fea0003800200 */
.L_x_124:
[----:B------:R1:W-:Y:S01]  /*0400*/  STG.E desc[UR4][R10.64], R7 ;  /* 0x000000070a007986 */ /* 0x0003e2000c101904 */
[----:B------:R-:W-:Y:S01]  /*0410*/  IADD3 R5, PT, PT, R4, R5, RZ ;  /* 0x0000000504057210 */ /* 0x000fe20007ffe0ff */
[----:B------:R-:W-:Y:S06]  /*0420*/  @P2 BRA `(.L_x_126) ;  /* 0xfffffffc00a82947 */ /* 0x000fec000383ffff */
.L_x_123:
[----:B------:R-:W-:Y:S05]  /*0430*/  BSYNC.RECONVERGENT B0 ;  /* 0x0000000000007941 */ /* 0x000fea0003800200 */
.L_x_122:
[----:B------:R-:W-:-:S13]  /*0440*/  ISETP.GE.U32.AND P0, PT, R9, 0x3, PT ;  /* 0x000000030900780c */ /* 0x000fda0003f06070 */
[----:B------:R-:W-:Y:S05]  /*0450*/  @!P0 EXIT ;  /* 0x000000000000894d */ /* 0x000fea0003800000 */
[----:B-1----:R-:W0:Y:S01]  /*0460*/  LDC.64 R10, c[0x0][0x388] ;  /* 0x0000e200ff0a7b82 */ /* 0x002e220000000a00 */
[----:B------:R-:W-:Y:S01]  /*0470*/  SHF.R.S32.HI R9, RZ, 0x1f, R4 ;  /* 0x0000001fff097819 */ /* 0x000fe20000011404 */
[----:B------:R-:W1:Y:S01]  /*0480*/  LDCU UR8, c[0x0][0x390] ;  /* 0x00007200ff0877ac */ /* 0x000e620008000800 */
[----:B------:R-:W2:Y:S05]  /*0490*/  LDCU.64 UR6, c[0x0][0x380] ;  /* 0x00007000ff0677ac */ /* 0x000eaa0008000a00 */
.L_x_135:
[----:B--2---:R-:W-:-:S04]  /*04a0*/  IADD3 R14, P0, PT, R5, UR6, RZ ;  /* 0x00000006050e7c10 */ /* 0x004fc8000ff1e0ff */
[----:B------:R-:W-:-:S05]  /*04b0*/  LEA.HI.X.SX32 R15, R5, UR7, 0x1, P0 ;  /* 0x00000007050f7c11 */ /* 0x000fca00080f0eff */
[----:B------:R-:W2:Y:S01]  /*04c0*/  LDG.E.U8 R0, desc[UR4][R14.64] ;  /* 0x000000040e007981 */ /* 0x000ea2000c1e1100 */
[----:B------:R-:W-:Y:S01]  /*04d0*/  IMAD.MOV.U32 R3, RZ, RZ, 0x3b808081 ;  /* 0x3b808081ff037424 */ /* 0x000fe200078e00ff */
[----:B------:R-:W-:Y:S03]  /*04e0*/  BSSY.RECONVERGENT B0, `(.L_x_127) ;  /* 0x000000d000007945 */ /* 0x000fe60003800200 */
[----:B------:R-:W-:Y:S01]  /*04f0*/  FFMA R2, R3, -R6, 1 ;  /* 0x3f80000003027423 */ /* 0x000fe20000000806 */
[----:B--2---:R-:W-:-:S03]  /*0500*/  I2FP.F32.U32 R8, R0 ;  /* 0x0000000000087245 */ /* 0x004fc60000201000 */
[----:B------:R-:W-:Y:S01]  /*0510*/  FFMA R0, R2, R3, 0.0039215688593685626984 ;  /* 0x3b80808102007423 */ /* 0x000fe20000000003 */
[----:B------:R-:W2:Y:S03]  /*0520*/  FCHK P0, R8, 255 ;  /* 0x437f000008007902 */ /* 0x000ea60000000000 */
[----:B------:R-:W-:-:S04]  /*0530*/  FFMA R3, R0, R8, RZ ;  /* 0x0000000800037223 */ /* 0x000fc800000000ff */
[----:B------:R-:W-:-:S04]  /*0540*/  FFMA R2, R3, -255, R8 ;  /* 0xc37f000003027823 */ /* 0x000fc80000000008 */
[----:B------:R-:W-:Y:S01]  /*0550*/  FFMA R3, R0, R2, R3 ;  /* 0x0000000200037223 */ /* 0x000fe20000000003 */
[----:B--2---:R-:W-:Y:S06]  /*0560*/  @!P0 BRA `(.L_x_128) ;  /* 0x0000000000108947 */ /* 0x004fec0003800000 */
[----:B------:R-:W-:Y:S01]  /*0570*/  IMAD.MOV.U32 R3, RZ, RZ, R8 ;  /* 0x000000ffff037224 */ /* 0x000fe200078e0008 */
[----:B------:R-:W-:-:S07]  /*0580*/  MOV R2, 0x5a0 ;  /* 0x000005a000027802 */ /* 0x000fce0000000f00 */
[----:B01----:R-:W-:Y:S05]  /*0590*/  CALL.REL.NOINC `($__internal_2_$__cuda_sm3x_div_rn_noftz_f32_slowpath) ;  /* 0x0000000400087944 */ /* 0x003fea0003c00000 */
[----:B------:R-:W-:-:S07]  /*05a0*/  IMAD.MOV.U32 R3, RZ, RZ, R7 ;  /* 0x000000ffff037224 */ /* 0x000fce00078e0007 */
.L_x_128:
[----:B-1----:R-:W-:Y:S05]  /*05b0*/  BSYNC.RECONVERGENT B0 ;  /* 0x0000000000007941 */ /* 0x002fea0003800200 */
.L_x_127:
[----:B------:R-:W-:Y:S01]  /*05c0*/  IADD3 R14, P0, PT, R4, R14, RZ ;  /* 0x0000000e040e7210 */ /* 0x000fe20007f1e0ff */
[----:B0-----:R-:W-:-:S04]  /*05d0*/  IMAD.WIDE R12, R5, 0x4, R10 ;  /* 0x00000004050c7825 */ /* 0x001fc800078e020a */
[----:B------:R-:W-:Y:S01]  /*05e0*/  IMAD.X R15, R9, 0x1, R15, P0 ;  /* 0x00000001090f7824 */ /* 0x000fe200000e060f */
[----:B------:R0:W-:Y:S04]  /*05f0*/  STG.E desc[UR4][R12.64], R3 ;  /* 0x000000030c007986 */ /* 0x0001e8000c101904 */
[----:B------:R-:W2:Y:S01]  /*0600*/  LDG.E.U8 R0, desc[UR4][R14.64] ;  /* 0x000000040e007981 */ /* 0x000ea2000c1e1100 */
[----:B------:R-:W-:Y:S01]  /*0610*/  MOV R7, 0x3b808081 ;  /* 0x3b80808100077802 */ /* 0x000fe20000000f00 */
[----:B------:R-:W-:Y:S04]  /*0620*/  BSSY.RECONVERGENT B0, `(.L_x_129) ;  /* 0x000000c000007945 */ /* 0x000fe80003800200 */
[----:B------:R-:W-:Y:S01]  /*0630*/  FFMA R2, R7, -R6, 1 ;  /* 0x3f80000007027423 */ /* 0x000fe20000000806 */
[----:B--2---:R-:W-:-:S03]  /*0640*/  I2FP.F32.U32 R8, R0 ;  /* 0x0000000000087245 */ /* 0x004fc60000201000 */
[----:B------:R-:W-:Y:S01]  /*0650*/  FFMA R0, R2, R7, 0.0039215688593685626984 ;  /* 0x3b80808102007423 */ /* 0x000fe20000000007 */
[----:B------:R-:W1:Y:S03]  /*0660*/  FCHK P0, R8, 255 ;  /* 0x437f000008007902 */ /* 0x000e660000000000 */
[----:B------:R-:W-:-:S04]  /*0670*/  FFMA R7, R0, R8, RZ ;  /* 0x0000000800077223 */ /* 0x000fc800000000ff */
[----:B------:R-:W-:-:S04]  /*0680*/  FFMA R2, R7, -255, R8 ;  /* 0xc37f000007027823 */ /* 0x000fc80000000008 */
[----:B------:R-:W-:Y:S01]  /*0690*/  FFMA R7, R0, R2, R7 ;  /* 0x0000000200077223 */ /* 0x000fe20000000007 */
[----:B01----:R-:W-:Y:S06]  /*06a0*/  @!P0 BRA `(.L_x_130) ;  /* 0x00000000000c8947 */ /* 0x003fec0003800000 */
[----:B------:R-:W-:Y:S01]  /*06b0*/  IMAD.MOV.U32 R3, RZ, RZ, R8 ;  /* 0x000000ffff037224 */ /* 0x000fe200078e0008 */
[----:B------:R-:W-:-:S07]  /*06c0*/  MOV R2, 0x6e0 ;  /* 0x000006e000027802 */ /* 0x000fce0000000f00 */
[----:B------:R-:W-:Y:S05]  /*06d0*/  CALL.REL.NOINC `($__internal_2_$__cuda_sm3x_div_rn_noftz_f32_slowpath) ;  /* 0x0000000000b87944 */ /* 0x000fea0003c00000 */
.L_x_130:
[----:B------:R-:W-:Y:S05]  /*06e0*/  BSYNC.RECONVERGENT B0 ;  /* 0x0000000000007941 */ /* 0x000fea0003800200 */
.L_x_129:
[C---:B------:R-:W-:Y:S01]  /*06f0*/  IADD3 R14, P0, PT, R4.reuse, R14, RZ ;  /* 0x0000000e040e7210 */ /* 0x040fe20007f1e0ff */
[----:B------:R-:W-:-:S04]  /*0700*/  IMAD.WIDE R12, R4, 0x4, R12 ;  /* 0x00000004040c7825 */ /* 0x000fc800078e020c */
[----:B------:R-:W-:Y:S01]  /*0710*/  IMAD.X R15, R9, 0x1, R15, P0 ;  /* 0x00000001090f7824 */ /* 0x000fe200000e060f */
[----:B------:R0:W-:Y:S04]  /*0720*/  STG.E desc[UR4][R12.64], R7 ;  /* 0x000000070c007986 */ /* 0x0001e8000c101904 */
[----:B------:R-:W2:Y:S01]  /*0730*/  LDG.E.U8 R0, desc[UR4][R14.64] ;  /* 0x000000040e007981 */ /* 0x000ea2000c1e1100 */
[----:B------:R-:W-:Y:S01]  /*0740*/  IMAD.MOV.U32 R3, RZ, RZ, 0x3b808081 ;  /* 0x3b808081ff037424 */ /* 0x000fe200078e00ff */
[----:B------:R-:W-:Y:S03]  /*0750*/  BSSY.RECONVERGENT B0, `(.L_x_131) ;  /* 0x000000d000007945 */ /* 0x000fe60003800200 */
        /* <DEDUP_REMOVED lines=11> */
[----:B------:R-:W-:-:S07]  /*0810*/  MOV R17, R7 ;  /* 0x0000000700117202 */ /* 0x000fce0000000f00 */
.L_x_132:
[----:B------:R-:W-:Y:S05]  /*0820*/  BSYNC.RECONVERGENT B0 ;  /* 0x0000000000007941 */ /* 0x000fea0003800200 */
.L_x_131:
[C---:B------:R-:W-:Y:S01]  /*0830*/  IADD3 R2, P0, PT, R4.reuse, R14, RZ ;  /* 0x0000000e04027210 */ /* 0x040fe20007f1e0ff */
[----:B------:R-:W-:-:S04]  /*0840*/  IMAD.WIDE R12, R4, 0x4, R12 ;  /* 0x00000004040c7825 */ /* 0x000fc800078e020c */
[----:B------:R-:W-:Y:S01]  /*0850*/  IMAD.X R3, R9, 0x1, R15, P0 ;  /* 0x0000000109037824 */ /* 0x000fe200000e060f */
[----:B------:R0:W-:Y:S04]  /*0860*/  STG.E desc[UR4][R12.64], R17 ;  /* 0x000000110c007986 */ /* 0x0001e8000c101904 */
[----:B------:R-:W2:Y:S01]  /*0870*/  LDG.E.U8 R2, desc[UR4][R2.64] ;  /* 0x0000000402027981 */ /* 0x000ea2000c1e1100 */
[----:B------:R-:W-:Y:S01]  /*0880*/  IMAD.MOV.U32 R7, RZ, RZ, 0x3b808081 ;  /* 0x3b808081ff077424 */ /* 0x000fe200078e00ff */
[----:B------:R-:W-:Y:S03]  /*0890*/  BSSY.RECONVERGENT B0, `(.L_x_133) ;  /* 0x000000c000007945 */ /* 0x000fe60003800200 */
[----:B------:R-:W-:-:S04]  /*08a0*/  FFMA R0, R7, -R6, 1 ;  /* 0x3f80000007007423 */ /* 0x000fc80000000806 */
[----:B------:R-:W-:Y:S01]  /*08b0*/  FFMA R0, R0, R7, 0.0039215688593685626984 ;  /* 0x3b80808100007423 */ /* 0x000fe20000000007 */
[----:B--2---:R-:W-:-:S04]  /*08c0*/  I2FP.F32.U32 R14, R2 ;  /* 0x00000002000e7245 */ /* 0x004fc80000201000 */
[----:B------:R-:W1:Y:S01]  /*08d0*/  FCHK P0, R14, 255 ;  /* 0x437f00000e007902 */ /* 0x000e620000000000 */
[----:B------:R-:W-:-:S04]  /*08e0*/  FFMA R7, R0, R14, RZ ;  /* 0x0000000e00077223 */ /* 0x000fc800000000ff */
[----:B------:R-:W-:-:S04]  /*08f0*/  FFMA R8, R7, -255, R14 ;  /* 0xc37f000007087823 */ /* 0x000fc8000000000e */
[----:B------:R-:W-:Y:S01]  /*0900*/  FFMA R7, R0, R8, R7 ;  /* 0x0000000800077223 */ /* 0x000fe20000000007 */
[----:B01----:R-:W-:Y:S06]  /*0910*/  @!P0 BRA `(.L_x_134) ;  /* 0x00000000000c8947 */ /* 0x003fec0003800000 */
[----:B------:R-:W-:Y:S01]  /*0920*/  IMAD.MOV.U32 R3, RZ, RZ, R14 ;  /* 0x000000ffff037224 */ /* 0x000fe200078e000e */
[----:B------:R-:W-:-:S07]  /*0930*/  MOV R2, 0x950 ;  /* 0x0000095000027802 */ /* 0x000fce0000000f00 */
[----:B------:R-:W-:Y:S05]  /*0940*/  CALL.REL.NOINC `($__internal_2_$__cuda_sm3x_div_rn_noftz_f32_slowpath) ;  /* 0x00000000001c7944 */ /* 0x000fea0003c00000 */
.L_x_134:
[----:B------:R-:W-:Y:S05]  /*0950*/  BSYNC.RECONVERGENT B0 ;  /* 0x0000000000007941 */ /* 0x000fea0003800200 */
.L_x_133:
[----:B------:R-:W-:-:S04]  /*0960*/  IMAD.WIDE R12, R4, 0x4, R12 ;  /* 0x00000004040c7825 */ /* 0x000fc800078e020c */
[----:B------:R-:W-:Y:S01]  /*0970*/  IMAD R5, R4, 0x4, R5 ;  /* 0x0000000404057824 */ /* 0x000fe200078e0205 */
[----:B------:R3:W-:Y:S04]  /*0980*/  STG.E desc[UR4][R12.64], R7 ;  /* 0x000000070c007986 */ /* 0x0007e8000c101904 */
[----:B------:R-:W-:-:S13]  /*0990*/  ISETP.GE.AND P0, PT, R5, UR8, PT ;  /* 0x0000000805007c0c */ /* 0x000fda000bf06270 */
[----:B---3--:R-:W-:Y:S05]  /*09a0*/  @!P0 BRA `(.L_x_135) ;  /* 0xfffffff800bc8947 */ /* 0x008fea000383ffff */
[----:B------:R-:W-:Y:S05]  /*09b0*/  EXIT ;  /* 0x000000000000794d */ /* 0x000fea0003800000 */
        .weak           $__internal_2_$__cuda_sm3x_div_rn_noftz_f32_slowpath
        .type           $__internal_2_$__cuda_sm3x_div_rn_noftz_f32_slowpath,@function
        .size           $__internal_2_$__cuda_sm3x_div_rn_noftz_f32_slowpath,(.L_x_150 - $__internal_2_$__cuda_sm3x_div_rn_noftz_f32_slowpath)
$__internal_2_$__cuda_sm3x_div_rn_noftz_f32_slowpath:
[----:B------:R-:W-:Y:S01]  /*09c0*/  SHF.R.U32.HI R7, RZ, 0x17, R6 ;  /* 0x00000017ff077819 */ /* 0x000fe20000011606 */
[----:B------:R-:W-:Y:S01]  /*09d0*/  BSSY.RECONVERGENT B2, `(.L_x_136) ;  /* 0x0000064000027945 */ /* 0x000fe20003800200 */
[----:B------:R-:W-:Y:S01]  /*09e0*/  SHF.R.U32.HI R16, RZ, 0x17, R3 ;  /* 0x00000017ff107819 */ /* 0x000fe20000011603 */
[----:B------:R-:W-:Y:S01]  /*09f0*/  IMAD.MOV.U32 R19, RZ, RZ, 0x437f0000 ;  /* 0x437f0000ff137424 */ /* 0x000fe200078e00ff */
[----:B------:R-:W-:Y:S02]  /*0a00*/  LOP3.LUT R7, R7, 0xff, RZ, 0xc0, !PT ;  /* 0x000000ff07077812 */ /* 0x000fe400078ec0ff */
[----:B------:R-:W-:Y:S02]  /*0a10*/  LOP3.LUT R16, R16, 0xff, RZ, 0xc0, !PT ;  /* 0x000000ff10107812 */ /* 0x000fe400078ec0ff */
[----:B------:R-:W-:-:S03]  /*0a20*/  IADD3 R17, PT, PT, R7, -0x1, RZ ;  /* 0xffffffff07117810 */ /* 0x000fc60007ffe0ff */
[----:B------:R-:W-:Y:S01]  /*0a30*/  VIADD R18, R16, 0xffffffff ;  /* 0xffffffff10127836 */ /* 0x000fe20000000000 */
[----:B------:R-:W-:-:S04]  /*0a40*/  ISETP.GT.U32.AND P0, PT, R17, 0xfd, PT ;  /* 0x000000fd1100780c */ /* 0x000fc80003f04070 */
[----:B------:R-:W-:-:S13]  /*0a50*/  ISETP.GT.U32.OR P0, PT, R18, 0xfd, P0 ;  /* 0x000000fd1200780c */ /* 0x000fda0000704470 */
[----:B------:R-:W-:Y:S01]  /*0a60*/  @!P0 IMAD.MOV.U32 R8, RZ, RZ, RZ ;  /* 0x000000ffff088224 */ /* 0x000fe200078e00ff */
[----:B------:R-:W-:Y:S06]  /*0a70*/  @!P0 BRA `(.L_x_137) ;  /* 0x0000000000608947 */ /* 0x000fec0003800000 */
[----:B------:R-:W-:Y:S01]  /*0a80*/  HFMA2 R0, -RZ, RZ, 3.748046875, 0 ;  /* 0x437f0000ff007431 */ /* 0x000fe200000001ff */
[----:B------:R-:W-:-:S04]  /*0a90*/  FSETP.GTU.FTZ.AND P0, PT, |R3|, +INF , PT ;  /* 0x7f8000000300780b */ /* 0x000fc80003f1c200 */
        /* <DEDUP_REMOVED lines=15> */
[----:B------:R-:W-:Y:S02]  /*0b90*/  ISETP.GE.AND P0, PT, R18, RZ, PT ;  /* 0x000000ff1200720c */ /* 0x000fe40003f06270 */
[----:B------:R-:W-:-:S11]  /*0ba0*/  ISETP.GE.AND P1, PT, R17, RZ, PT ;  /* 0x000000ff1100720c */ /* 0x000fd60003f26270 */
[----:B------:R-:W-:Y:S02]  /*0bb0*/  @P0 IMAD.MOV.U32 R8, RZ, RZ, RZ ;  /* 0x000000ffff080224 */ /* 0x000fe400078e00ff */
[----:B------:R-:W-:Y:S01]  /*0bc0*/  @!P0 FFMA R3, R3, 1.84467440737095516160e+19, RZ ;  /* 0x5f80000003038823 */ /* 0x000fe200000000ff */
[----:B------:R-:W-:Y:S02]  /*0bd0*/  @!P0 IMAD.MOV.U32 R8, RZ, RZ, -0x40 ;  /* 0xffffffc0ff088424 */ /* 0x000fe400078e00ff */
[----:B------:R-:W-:Y:S02]  /*0be0*/  @!P1 FFMA R19, R0, 1.84467440737095516160e+19, RZ ;  /* 0x5f80000000139823 */ /* 0x000fe400000000ff */
[----:B------:R-:W-:-:S07]  /*0bf0*/  @!P1 VIADD R8, R8, 0x40 ;  /* 0x0000004008089836 */ /* 0x000fce0000000000 */
.L_x_137:
[----:B------:R-:W-:Y:S01]  /*0c00*/  LEA R20, R7, 0xc0800000, 0x17 ;  /* 0xc080000007147811 */ /* 0x000fe200078eb8ff */
[----:B------:R-:W-:Y:S01]  /*0c10*/  VIADD R16, R16, 0xffffff81 ;  /* 0xffffff8110107836 */ /* 0x000fe20000000000 */
[----:B------:R-:W-:Y:S02]  /*0c20*/  BSSY.RECONVERGENT B3, `(.L_x_142) ;  /* 0x0000035000037945 */ /* 0x000fe40003800200 */
[----:B------:R-:W-:Y:S01]  /*0c30*/  IADD3 R20, PT, PT, -R20, R19, RZ ;  /* 0x0000001314147210 */ /* 0x000fe20007ffe1ff */
[C---:B------:R-:W-:Y:S01]  /*0c40*/  IMAD R0, R16.reuse, -0x800000, R3 ;  /* 0xff80000010007824 */ /* 0x040fe200078e0203 */
[----:B------:R-:W-:Y:S02]  /*0c50*/  IADD3 R7, PT, PT, R16, 0x7f, -R7 ;  /* 0x0000007f10077810 */ /* 0x000fe40007ffe807 */
[----:B------:R-:W0:Y:S01]  /*0c60*/  MUFU.RCP R18, R20 ;  /* 0x0000001400127308 */ /* 0x000e220000001000 */
[----:B------:R-:W-:Y:S02]  /*0c70*/  FADD.FTZ R17, -R20, -RZ ;  /* 0x800000ff14117221 */ /* 0x000fe40000010100 */
[----:B------:R-:W-:-:S02]  /*0c80*/  IMAD.IADD R7, R7, 0x1, R8 ;  /* 0x0000000107077824 */ /* 0x000fc400078e0208 */
[----:B0-----:R-:W-:-:S04]  /*0c90*/  FFMA R19, R18, R17, 1 ;  /* 0x3f80000012137423 */ /* 0x001fc80000000011 */
[----:B------:R-:W-:-:S04]  /*0ca0*/  FFMA R19, R18, R19, R18 ;  /* 0x0000001312137223 */ /* 0x000fc80000000012 */
[----:B------:R-:W-:-:S04]  /*0cb0*/  FFMA R18, R0, R19, RZ ;  /* 0x0000001300127223 */ /* 0x000fc800000000ff */
[----:B------:R-:W-:-:S04]  /*0cc0*/  FFMA R3, R17, R18, R0 ;  /* 0x0000001211037223 */ /* 0x000fc80000000000 */
[----:B------:R-:W-:-:S04]  /*0cd0*/  FFMA R18, R19, R3, R18 ;  /* 0x0000000313127223 */ /* 0x000fc80000000012 */
[----:B------:R-:W-:-:S04]  /*0ce0*/  FFMA R17, R17, R18, R0 ;  /* 0x0000001211117223 */ /* 0x000fc80000000000 */
[----:B------:R-:W-:-:S05]  /*0cf0*/  FFMA R0, R19, R17, R18 ;  /* 0x0000001113007223 */ /* 0x000fca0000000012 */
[----:B------:R-:W-:-:S04]  /*0d00*/  SHF.R.U32.HI R3, RZ, 0x17, R0 ;  /* 0x00000017ff037819 */ /* 0x000fc80000011600 */
[----:B------:R-:W-:-:S05]  /*0d10*/  LOP3.LUT R8, R3, 0xff, RZ, 0xc0, !PT ;  /* 0x000000ff03087812 */ /* 0x000fca00078ec0ff */
[----:B------:R-:W-:-:S05]  /*0d20*/  IMAD.IADD R3, R8, 0x1, R7 ;  /* 0x0000000108037824 */ /* 0x000fca00078e0207 */
        /* <DEDUP_REMOVED lines=10> */
[-CC-:B------:R-:W-:Y:S01]  /*0dd0*/  FFMA.RZ R7, R19, R17.reuse, R18.reuse ;  /* 0x0000001113077223 */ /* 0x180fe2000000c012 */
[----:B------:R-:W-:Y:S02]  /*0de0*/  VIADD R16, R3, 0x20 ;  /* 0x0000002003107836 */ /* 0x000fe40000000000 */
[CCC-:B------:R-:W-:Y:S01]  /*0df0*/  FFMA.RP R8, R19.reuse, R17.reuse, R18.reuse ;  /* 0x0000001113087223 */ /* 0x1c0fe20000008012 */
[----:B------:R-:W-:Y:S01]  /*0e00*/  FFMA.RM R17, R19, R17, R18 ;  /* 0x0000001113117223 */ /* 0x000fe20000004012 */
[----:B------:R-:W-:Y:S02]  /*0e10*/  ISETP.NE.AND P3, PT, R3, RZ, PT ;  /* 0x000000ff0300720c */ /* 0x000fe40003f65270 */
[----:B------:R-:W-:Y:S02]  /*0e20*/  LOP3.LUT R7, R7, 0x7fffff, RZ, 0xc0, !PT ;  /* 0x007fffff07077812 */ /* 0x000fe400078ec0ff */
[----:B------:R-:W-:Y:S01]  /*0e30*/  ISETP.NE.AND P1, PT, R3, RZ, PT ;  /* 0x000000ff0300720c */ /* 0x000fe20003f25270 */
[----:B------:R-:W-:Y:S01]  /*0e40*/  IMAD.MOV R3, RZ, RZ, -R3 ;  /* 0x000000ffff037224 */ /* 0x000fe200078e0a03 */
[----:B------:R-:W-:-:S02]  /*0e50*/  LOP3.LUT R7, R7, 0x800000, RZ, 0xfc, !PT ;  /* 0x0080000007077812 */ /* 0x000fc400078efcff */
[----:B------:R-:W-:Y:S02]  /*0e60*/  FSETP.NEU.FTZ.AND P0, PT, R8, R17, PT ;  /* 0x000000110800720b */ /* 0x000fe40003f1d000 */
[----:B------:R-:W-:Y:S02]  /*0e70*/  SHF.L.U32 R16, R7, R16, RZ ;  /* 0x0000001007107219 */ /* 0x000fe400000006ff */
[----:B------:R-:W-:Y:S02]  /*0e80*/  SEL R8, R3, RZ, P3 ;  /* 0x000000ff03087207 */ /* 0x000fe40001800000 */
[----:B------:R-:W-:Y:S02]  /*0e90*/  ISETP.NE.AND P1, PT, R16, RZ, P1 ;  /* 0x000000ff1000720c */ /* 0x000fe40000f25270 */
[----:B------:R-:W-:Y:S02]  /*0ea0*/  SHF.R.U32.HI R7, RZ, R8, R7 ;  /* 0x00000008ff077219 */ /* 0x000fe40000011607 */
[----:B------:R-:W-:-:S02]  /*0eb0*/  PLOP3.LUT P0, PT, P0, P1, PT, 0xf8, 0x8f ;  /* 0x00000000008f781c */ /* 0x000fc40000703f70 */
[----:B------:R-:W-:Y:S02]  /*0ec0*/  SHF.R.U32.HI R3, RZ, 0x1, R7 ;  /* 0x00000001ff037819 */ /* 0x000fe40000011607 */
[----:B------:R-:W-:-:S04]  /*0ed0*/  SEL R8, RZ, 0x1, !P0 ;  /* 0x00000001ff087807 */ /* 0x000fc80004000000 */
[----:B------:R-:W-:-:S04]  /*0ee0*/  LOP3.LUT R8, R8, 0x1, R3, 0xf8, !PT ;  /* 0x0000000108087812 */ /* 0x000fc800078ef803 */
[----:B------:R-:W-:-:S05]  /*0ef0*/  LOP3.LUT R8, R8, R7, RZ, 0xc0, !PT ;  /* 0x0000000708087212 */ /* 0x000fca00078ec0ff */
[----:B------:R-:W-:-:S05]  /*0f00*/  IMAD.IADD R3, R3, 0x1, R8 ;  /* 0x0000000103037824 */ /* 0x000fca00078e0208 */
[----:B------:R-:W-:Y:S01]  /*0f10*/  LOP3.LUT R0, R3, R0, RZ, 0xfc, !PT ;  /* 0x0000000003007212 */ /* 0x000fe200078efcff */
[----:B------:R-:W-:Y:S06]  /*0f20*/  BRA `(.L_x_145) ;  /* 0x0000000000107947 */ /* 0x000fec0003800000 */
.L_x_144:
[----:B------:R-:W-:-:S04]  /*0f30*/  LOP3.LUT R0, R0, 0x80000000, RZ, 0xc0, !PT ;  /* 0x8000000000007812 */ /* 0x000fc800078ec0ff */
[----:B------:R-:W-:Y:S01]  /*0f40*/  LOP3.LUT R0, R0, 0x7f800000, RZ, 0xfc, !PT ;  /* 0x7f80000000007812 */ /* 0x000fe200078efcff */
[----:B------:R-:W-:Y:S06]  /*0f50*/  BRA `(.L_x_145) ;  /* 0x0000000000047947 */ /* 0x000fec0003800000 */
.L_x_143:
[----:B------:R-:W-:-:S07]  /*0f60*/  LEA R0, R7, R0, 0x17 ;  /* 0x0000000007007211 */ /* 0x000fce00078eb8ff */
.L_x_145:
[----:B------:R-:W-:Y:S05]  /*0f70*/  BSYNC.RECONVERGENT B3 ;  /* 0x0000000000037941 */ /* 0x000fea0003800200 */
.L_x_142:
[----:B------:R-:W-:Y:S05]  /*0f80*/  BRA `(.L_x_146) ;  /* 0x0000000000207947 */ /* 0x000fea0003800000 */
.L_x_141:
[----:B------:R-:W-:-:S04]  /*0f90*/  LOP3.LUT R0, R19, 0x80000000, R3, 0x48, !PT ;  /* 0x8000000013007812 */ /* 0x000fc800078e4803 */
[----:B------:R-:W-:Y:S01]  /*0fa0*/  LOP3.LUT R0, R0, 0x7f800000, RZ, 0xfc, !PT ;  /* 0x7f80000000007812 */ /* 0x000fe200078efcff */
[----:B------:R-:W-:Y:S06]  /*0fb0*/  BRA `(.L_x_146) ;  /* 0x0000000000147947 */ /* 0x000fec0003800000 */
.L_x_140:
[----:B------:R-:W-:Y:S01]  /*0fc0*/  LOP3.LUT R0, R19, 0x80000000, R3, 0x48, !PT ;  /* 0x8000000013007812 */ /* 0x000fe200078e4803 */
[----:B------:R-:W-:Y:S06]  /*0fd0*/  BRA `(.L_x_146) ;  /* 0x00000000000c7947 */ /* 0x000fec0003800000 */
.L_x_139:
[----:B------:R-:W0:Y:S01]  /*0fe0*/  MUFU.RSQ R0, -QNAN ;  /* 0xffc0000000007908 */ /* 0x000e220000001400 */
[----:B------:R-:W-:Y:S05]  /*0ff0*/  BRA `(.L_x_146) ;  /* 0x0000000000047947 */ /* 0x000fea0003800000 */
.L_x_138:
[----:B------:R-:W-:-:S07]  /*1000*/  FADD.FTZ R0, R3, R0 ;  /* 0x0000000003007221 */ /* 0x000fce0000010000 */
.L_x_146:
[----:B------:R-:W-:Y:S05]  /*1010*/  BSYNC.RECONVERGENT B2 ;  /* 0x0000000000027941 */ /* 0x000fea0003800200 */
.L_x_136:
[----:B------:R-:W-:Y:S02]  /*1020*/  IMAD.MOV.U32 R3, RZ, RZ, 0x0 ;  /* 0x00000000ff037424 */ /* 0x000fe400078e00ff */
[----:B0-----:R-:W-:Y:S02]  /*1030*/  IMAD.MOV.U32 R7, RZ, RZ, R0 ;  /* 0x000000ffff077224 */ /* 0x001fe400078e0000 */
[----:B------:R-:W-:Y:S05]  /*1040*/  RET.REL.NODEC R2 `(_Z21convert_and_normalizePKhPfi) ;  /* 0xffffffec02ec7950 */ /* 0x000fea0003c3ffff */
.L_x_147:
        /* <DEDUP_REMOVED lines=11> */
.L_x_150:


//--------------------- .nv.global.init           --------------------------
	.section	.nv.global.init,"aw",@progbits
	.align	4
.nv.global.init:
	.type		mrg32k3aM1SubSeq,@object
	.size		mrg32k3aM1SubSeq,(mrg32k3aM2SubSeq - mrg32k3aM1SubSeq)
mrg32k3aM1SubSeq:
        /*0000*/ 	.byte	0x0b, 0xcc, 0xee, 0x04, 0x73, 0x29, 0x8b, 0x6f, 0xf6, 0x53, 0x03, 0xf6, 0x23, 0xf6, 0xea, 0xda
        /* <DEDUP_REMOVED lines=125> */
	.type		mrg32k3aM2SubSeq,@object
	.size		mrg32k3aM2SubSeq,(mrg32k3aM1 - mrg32k3aM2SubSeq)
mrg32k3aM2SubSeq:
        /* <DEDUP_REMOVED lines=126> */
	.type		mrg32k3aM1,@object
	.size		mrg32k3aM1,(mrg32k3aM1Seq - mrg32k3aM1)
mrg32k3aM1:
        /* <DEDUP_REMOVED lines=144> */
	.type		mrg32k3aM1Seq,@object
	.size		mrg32k3aM1Seq,(mrg32k3aM2 - mrg32k3aM1Seq)
mrg32k3aM1Seq:
        /* <DEDUP_REMOVED lines=144> */
	.type		mrg32k3aM2,@object
	.size		mrg32k3aM2,(mrg32k3aM2Seq - mrg32k3aM2)
mrg32k3aM2:
        /* <DEDUP_REMOVED lines=144> */
	.type		mrg32k3aM2Seq,@object
	.size		mrg32k3aM2Seq,(precalc_xorwow_matrix - mrg32k3aM2Seq)
mrg32k3aM2Seq:
        /* <DEDUP_REMOVED lines=144> */
	.type		precalc_xorwow_matrix,@object
	.size		precalc_xorwow_matrix,(precalc_xorwow_offset_matrix - precalc_xorwow_matrix)
precalc_xorwow_matrix:
        /* <DEDUP_REMOVED lines=6400> */
	.type		precalc_xorwow_offset_matrix,@object
	.size		precalc_xorwow_offset_matrix,(.L_1 - precalc_xorwow_offset_matrix)
precalc_xorwow_offset_matrix:
        /* <DEDUP_REMOVED lines=6400> */
.L_1:


//--------------------- .nv.shared.reserved.0     --------------------------
	.section	.nv.shared.reserved.0,"aw",@nobits
	.weak		__nv_reservedSMEM_offset_0_alias
	.size		__nv_reservedSMEM_offset_0_alias, 0, 64
	.other		__nv_reservedSMEM_offset_0_alias,@"STO_CUDA_RESERVED_SHARED STV_DEFAULT"
__nv_reservedSMEM_offset_0_alias:
	.zero		0
	.zero		64


//--------------------- .nv.constant0._Z21update_weights_kernelPfPKffi --------------------------
	.section	.nv.constant0._Z21update_weights_kernelPfPKffi,"a",@progbits
	.sectionflags	@""
	.align	4
.nv.constant0._Z21update_weights_kernelPfPKffi:
	.zero		920


//--------------------- .nv.constant0._Z32calculate_weight_gradient_kernelPfPKfS1_iii --------------------------
	.section	.nv.constant0._Z32calculate_weight_gradient_kernelPfPKfS1_iii,"a",@progbits
	.sectionflags	@""
	.align	4
.nv.constant0._Z32calculate_weight_gradient_kernelPfPKfS1_iii:
	.zero		932


//--------------------- .nv.constant0._Z28scce_softmax_backward_kernelPKfPKhPfii --------------------------
	.section	.nv.constant0._Z28scce_softmax_backward_kernelPKfPKhPfii,"a",@progbits
	.sectionflags	@""
	.align	4
.nv.constant0._Z28scce_softmax_backward_kernelPKfPKhPfii:
	.zero		928


//--------------------- .nv.constant0._Z24scce_loss_forward_kernelPKfPKhPfii --------------------------
	.section	.nv.constant0._Z24scce_loss_forward_kernelPKfPKhPfii,"a",@progbits
	.sectionflags	@""
	.align	4
.nv.constant0._Z24scce_loss_forward_kernelPKfPKhPfii:
	.zero		928


//--------------------- .nv.constant0._Z7softmaxPKfPfii --------------------------
	.section	.nv.constant0._Z7softmaxPKfPfii,"a",@progbits
	.sectionflags	@""
	.align	4
.nv.constant0._Z7softmaxPKfPfii:
	.zero		920


//--------------------- .nv.constant0._Z13matmul_kernelPfS_S_iii --------------------------
	.section	.nv.constant0._Z13matmul_kernelPfS_S_iii,"a",@progbits
	.sectionflags	@""
	.align	4
.nv.constant0._Z13matmul_kernelPfS_S_iii:
	.zero		932


//--------------------- .nv.constant0._Z20init_weights_uniformPfmm --------------------------
	.section	.nv.constant0._Z20init_weights_uniformPfmm,"a",@progbits
	.sectionflags	@""
	.align	4
.nv.constant0._Z20init_weights_uniformPfmm:
	.zero		920


//--------------------- .nv.constant0._Z21convert_and_normalizePKhPfi --------------------------
	.section	.nv.constant0._Z21convert_and_normalizePKhPfi,"a",@progbits
	.sectionflags	@""
	.align	4
.nv.constant0._Z21convert_and_normalizePKhPfi:
	.zero		916


//--------------------- SYMBOLS --------------------------

	.type		.nv.reservedSmem.offset0,@object
	.size		.nv.reservedSmem.offset0,0x4
